// auto-generated by cutlass_sweep.gemm — config: {"arch": "sm_90", "cluster_m": 1, "cluster_n": 1, "dtype": "int8", "dtype_b": "int8", "layout": "nt", "stages": 0, "tile_k": 128, "tile_m": 256, "tile_n": 128}
#include "cutlass/cutlass.h"
#include "cutlass/gemm/collective/collective_builder.hpp"
#include "cutlass/gemm/device/gemm_universal_adapter.h"
#include "cutlass/gemm/kernel/gemm_universal.hpp"
#include "cutlass/epilogue/collective/collective_builder.hpp"

using ElemA = int8_t;
using ElemB = int8_t;
using ElemCD = int8_t;
using Acc  = int32_t;
using TileShape    = cute::Shape<cute::_256, cute::_128, cute::_128>;
using ClusterShape = cute::Shape<cute::_1, cute::_1, cute::_1>;

using CollectiveEpilogue = typename cutlass::epilogue::collective::CollectiveBuilder<
    cutlass::arch::Sm90, cutlass::arch::OpClassTensorOp,
    TileShape, ClusterShape,
    cutlass::epilogue::collective::EpilogueTileAuto,
    Acc, Acc,
    ElemCD, cutlass::layout::RowMajor, 128 / cutlass::sizeof_bits<ElemCD>::value,
    ElemCD, cutlass::layout::RowMajor, 128 / cutlass::sizeof_bits<ElemCD>::value,
    cutlass::epilogue::collective::EpilogueScheduleAuto
  >::CollectiveOp;

using CollectiveMainloop = typename cutlass::gemm::collective::CollectiveBuilder<
    cutlass::arch::Sm90, cutlass::arch::OpClassTensorOp,
    ElemA, cutlass::layout::RowMajor, 128 / cutlass::sizeof_bits<ElemA>::value,
    ElemB, cutlass::layout::ColumnMajor, 128 / cutlass::sizeof_bits<ElemB>::value,
    Acc,
    TileShape, ClusterShape,
    cutlass::gemm::collective::StageCountAutoCarveout<static_cast<int>(sizeof(typename CollectiveEpilogue::SharedStorage))>,
    cutlass::gemm::collective::KernelScheduleAuto
  >::CollectiveOp;

using GemmKernel = cutlass::gemm::kernel::GemmUniversal<
    cute::Shape<int,int,int,int>,
    CollectiveMainloop,
    CollectiveEpilogue
>;
using Gemm = cutlass::gemm::device::GemmUniversalAdapter<GemmKernel>;

// Force the device kernel symbol into the cubin without needing a host main.
auto* _anchor = &cutlass::device_kernel<GemmKernel>;


// ===== COMPILED SASS (sm_90a) =====

	.target	sm_90a

	.elftype	@"ET_EXEC"


//--------------------- .note.nv.tkinfo           --------------------------
	.section	.note.nv.tkinfo,"",@"SHT_NOTE"
	.sectionflags	@"SHF_NOTE_NV_TKINFO"
	.tkinfo
        /*0018*/ 	.word	0x00000002
        /*0030*/ 	.string	""
        /*0030*/ 	.string	"ptxas"
        /*0030*/ 	.string	"Cuda compilation tools, release 13.0, V13.0.88"
        /*0030*/ 	.string	"Build cuda_13.0.r13.0/compiler.36424714_0"
        /*0030*/ 	.string	"-arch sm_90a -m 64 "



//--------------------- .note.nv.cuinfo           --------------------------
	.section	.note.nv.cuinfo,"",@"SHT_NOTE"
	.sectionflags	@"SHF_NOTE_NV_CUINFO"
        /*0018*/ 	.short	0x0002
        /*001a*/ 	.short	0x005a
        /*001c*/ 	.short	0x0082
	.zero		2


//--------------------- .nv.info                  --------------------------
	.section	.nv.info,"",@"SHT_CUDA_INFO"
	.align	4


	//----- nvinfo : EIATTR_REGCOUNT
	.align		4
        /*0000*/ 	.byte	0x04, 0x2f
        /*0002*/ 	.short	(.L_15 - .L_14)
	.align		4
.L_14:
        /*0004*/ 	.word	index@(_ZN7cutlass13device_kernelINS_4gemm6kernel13GemmUniversalIN4cute5tupleIJiiiiEEENS1_10collective13CollectiveMmaINS1_34MainloopSm90TmaGmmaWarpSpecializedILi4ENS5_IJNS4_1CILi1EEESB_SB_EEENS1_35KernelTmaWarpSpecializedCooperativeEEENS5_IJNSA_ILi256EEENSA_ILi128EEESG_EEEaNS5_IJlSB_lEEEaSI_NS4_8TiledMMAINS4_8MMA_AtomIJNS4_4SM904GMMA27MMA_64x128x32_S32S8S8_SS_TNEEEENS4_6LayoutINS5_IJNSA_ILi2EEESB_SB_EEENS5_IJSB_NSA_ILi0EEESS_EEEEENS5_IJNS4_10UnderscoreESV_SV_EEEEENS4_13SM90_TMA_LOADENS4_14ComposedLayoutINS4_7SwizzleILi3ELi4ELi3EEENS4_18smem_ptr_flag_bitsILi8EEENSP_INS5_IJNSA_ILi8EEESG_EEENS5_IJSG_SB_EEEEEEEvNS4_8identityESY_S18_vS19_EENS_8epilogue10collective6detail29Sm90TmaWarpSpecializedAdapterINS1C_15DefaultEpilogueIaSI_SI_NS1B_6thread17LinearCombinationIaLi1EiiLNS1G_9ScaleType4KindE0ELNS_15FloatRoundStyleE2EaEENS1_15EpilogueDefaultEEEEEvvEEEEvNT_6ParamsE)
        /*0008*/ 	.word	0x000000a8


	//----- nvinfo : EIATTR_FRAME_SIZE
	.align		4
.L_15:
        /*000c*/ 	.byte	0x04, 0x11
        /*000e*/ 	.short	(.L_17 - .L_16)
	.align		4
.L_16:
        /*0010*/ 	.word	index@(_ZN7cutlass13device_kernelINS_4gemm6kernel13GemmUniversalIN4cute5tupleIJiiiiEEENS1_10collective13CollectiveMmaINS1_34MainloopSm90TmaGmmaWarpSpecializedILi4ENS5_IJNS4_1CILi1EEESB_SB_EEENS1_35KernelTmaWarpSpecializedCooperativeEEENS5_IJNSA_ILi256EEENSA_ILi128EEESG_EEEaNS5_IJlSB_lEEEaSI_NS4_8TiledMMAINS4_8MMA_AtomIJNS4_4SM904GMMA27MMA_64x128x32_S32S8S8_SS_TNEEEENS4_6LayoutINS5_IJNSA_ILi2EEESB_SB_EEENS5_IJSB_NSA_ILi0EEESS_EEEEENS5_IJNS4_10UnderscoreESV_SV_EEEEENS4_13SM90_TMA_LOADENS4_14ComposedLayoutINS4_7SwizzleILi3ELi4ELi3EEENS4_18smem_ptr_flag_bitsILi8EEENSP_INS5_IJNSA_ILi8EEESG_EEENS5_IJSG_SB_EEEEEEEvNS4_8identityESY_S18_vS19_EENS_8epilogue10collective6detail29Sm90TmaWarpSpecializedAdapterINS1C_15DefaultEpilogueIaSI_SI_NS1B_6thread17LinearCombinationIaLi1EiiLNS1G_9ScaleType4KindE0ELNS_15FloatRoundStyleE2EaEENS1_15EpilogueDefaultEEEEEvvEEEEvNT_6ParamsE)
        /*0014*/ 	.word	0x00000000


	//----- nvinfo : EIATTR_MIN_STACK_SIZE
	.align		4
.L_17:
        /*0018*/ 	.byte	0x04, 0x12
        /*001a*/ 	.short	(.L_19 - .L_18)
	.align		4
.L_18:
        /*001c*/ 	.word	index@(_ZN7cutlass13device_kernelINS_4gemm6kernel13GemmUniversalIN4cute5tupleIJiiiiEEENS1_10collective13CollectiveMmaINS1_34MainloopSm90TmaGmmaWarpSpecializedILi4ENS5_IJNS4_1CILi1EEESB_SB_EEENS1_35KernelTmaWarpSpecializedCooperativeEEENS5_IJNSA_ILi256EEENSA_ILi128EEESG_EEEaNS5_IJlSB_lEEEaSI_NS4_8TiledMMAINS4_8MMA_AtomIJNS4_4SM904GMMA27MMA_64x128x32_S32S8S8_SS_TNEEEENS4_6LayoutINS5_IJNSA_ILi2EEESB_SB_EEENS5_IJSB_NSA_ILi0EEESS_EEEEENS5_IJNS4_10UnderscoreESV_SV_EEEEENS4_13SM90_TMA_LOADENS4_14ComposedLayoutINS4_7SwizzleILi3ELi4ELi3EEENS4_18smem_ptr_flag_bitsILi8EEENSP_INS5_IJNSA_ILi8EEESG_EEENS5_IJSG_SB_EEEEEEEvNS4_8identityESY_S18_vS19_EENS_8epilogue10collective6detail29Sm90TmaWarpSpecializedAdapterINS1C_15DefaultEpilogueIaSI_SI_NS1B_6thread17LinearCombinationIaLi1EiiLNS1G_9ScaleType4KindE0ELNS_15FloatRoundStyleE2EaEENS1_15EpilogueDefaultEEEEEvvEEEEvNT_6ParamsE)
        /*0020*/ 	.word	0x00000000
.L_19:


//--------------------- .nv.compat                --------------------------
	.section	.nv.compat,"",@"SHT_CUDA_COMPAT_INFO"
	.align	4
        /*0000*/ 	.byte	0x02, 0x09, 0x01, 0x00, 0x02, 0x02, 0x04, 0x00, 0x02, 0x05, 0x05, 0x00, 0x03, 0x07, 0x01, 0x01
        /*0010*/ 	.byte	0x02, 0x03, 0x01, 0x00, 0x02, 0x06, 0x01, 0x00, 0x04, 0x0b, 0x08, 0x00, 0x00, 0x00, 0x00, 0x00
        /*0020*/ 	.byte	0x00, 0x00, 0x00, 0x00


//--------------------- .nv.info._ZN7cutlass13device_kernelINS_4gemm6kernel13GemmUniversalIN4cute5tupleIJiiiiEEENS1_10collective13CollectiveMmaINS1_34MainloopSm90TmaGmmaWarpSpecializedILi4ENS5_IJNS4_1CILi1EEESB_SB_EEENS1_35KernelTmaWarpSpecializedCooperativeEEENS5_IJNSA_ILi256EEENSA_ILi128EEESG_EEEaNS5_IJlSB_lEEEaSI_NS4_8TiledMMAINS4_8MMA_AtomIJNS4_4SM904GMMA27MMA_64x128x32_S32S8S8_SS_TNEEEENS4_6LayoutINS5_IJNSA_ILi2EEESB_SB_EEENS5_IJSB_NSA_ILi0EEESS_EEEEENS5_IJNS4_10UnderscoreESV_SV_EEEEENS4_13SM90_TMA_LOADENS4_14ComposedLayoutINS4_7SwizzleILi3ELi4ELi3EEENS4_18smem_ptr_flag_bitsILi8EEENSP_INS5_IJNSA_ILi8EEESG_EEENS5_IJSG_SB_EEEEEEEvNS4_8identityESY_S18_vS19_EENS_8epilogue10collective6detail29Sm90TmaWarpSpecializedAdapterINS1C_15DefaultEpilogueIaSI_SI_NS1B_6thread17LinearCombinationIaLi1EiiLNS1G_9ScaleType4KindE0ELNS_15FloatRoundStyleE2EaEENS1_15EpilogueDefaultEEEEEvvEEEEvNT_6ParamsE --------------------------
	.section	.nv.info._ZN7cutlass13device_kernelINS_4gemm6kernel13GemmUniversalIN4cute5tupleIJiiiiEEENS1_10collective13CollectiveMmaINS1_34MainloopSm90TmaGmmaWarpSpecializedILi4ENS5_IJNS4_1CILi1EEESB_SB_EEENS1_35KernelTmaWarpSpecializedCooperativeEEENS5_IJNSA_ILi256EEENSA_ILi128EEESG_EEEaNS5_IJlSB_lEEEaSI_NS4_8TiledMMAINS4_8MMA_AtomIJNS4_4SM904GMMA27MMA_64x128x32_S32S8S8_SS_TNEEEENS4_6LayoutINS5_IJNSA_ILi2EEESB_SB_EEENS5_IJSB_NSA_ILi0EEESS_EEEEENS5_IJNS4_10UnderscoreESV_SV_EEEEENS4_13SM90_TMA_LOADENS4_14ComposedLayoutINS4_7SwizzleILi3ELi4ELi3EEENS4_18smem_ptr_flag_bitsILi8EEENSP_INS5_IJNSA_ILi8EEESG_EEENS5_IJSG_SB_EEEEEEEvNS4_8identityESY_S18_vS19_EENS_8epilogue10collective6detail29Sm90TmaWarpSpecializedAdapterINS1C_15DefaultEpilogueIaSI_SI_NS1B_6thread17LinearCombinationIaLi1EiiLNS1G_9ScaleType4KindE0ELNS_15FloatRoundStyleE2EaEENS1_15EpilogueDefaultEEEEEvvEEEEvNT_6ParamsE,"",@"SHT_CUDA_INFO"
	.sectionflags	@""
	.align	4


	//----- nvinfo : EIATTR_CUDA_API_VERSION
	.align		4
        /*0000*/ 	.byte	0x04, 0x37
        /*0002*/ 	.short	(.L_21 - .L_20)
.L_20:
        /*0004*/ 	.word	0x00000082


	//----- nvinfo : EIATTR_KPARAM_INFO
	.align		4
.L_21:
        /*0008*/ 	.byte	0x04, 0x17
        /*000a*/ 	.short	(.L_23 - .L_22)
.L_22:
        /*000c*/ 	.word	0x00000000
        /*0010*/ 	.short	0x0000
        /*0012*/ 	.short	0x0070
        /*0014*/ 	.byte	0x00, 0xf0, 0x01, 0x10


	//----- nvinfo : EIATTR_SPARSE_MMA_MASK
	.align		4
.L_23:
        /*0018*/ 	.byte	0x03, 0x50
        /*001a*/ 	.short	0x0000


	//----- nvinfo : EIATTR_MAXREG_COUNT
	.align		4
        /*001c*/ 	.byte	0x03, 0x1b
        /*001e*/ 	.short	0x00a8


	//----- nvinfo : EIATTR_NUM_BARRIERS
	.align		4
        /*0020*/ 	.byte	0x02, 0x4c
        /*0022*/ 	.byte	0x01
	.zero		1


	//----- nvinfo : EIATTR_EXTERNS
	.align		4
        /*0024*/ 	.byte	0x04, 0x0f
        /*0026*/ 	.short	(.L_25 - .L_24)


	//   ....[0]....
	.align		4
.L_24:
        /*0028*/ 	.word	index@(__assertfail)


	//----- nvinfo : EIATTR_MERCURY_ISA_VERSION
	.align		4
.L_25:
        /*002c*/ 	.byte	0x03, 0x5f
        /*002e*/ 	.short	0x0101


	//----- nvinfo : EIATTR_INT_WARP_WIDE_INSTR_OFFSETS
	.align		4
        /*0030*/ 	.byte	0x04, 0x31
        /*0032*/ 	.short	(.L_27 - .L_26)


	//   ....[0]....
.L_26:
        /*0034*/ 	.word	0x000003b0


	//   ....[1]....
        /*0038*/ 	.word	0x000003e0


	//   ....[2]....
        /*003c*/ 	.word	0x000004c0


	//----- nvinfo : EIATTR_COOP_GROUP_MASK_REGIDS
	.align		4
.L_27:
        /*0040*/ 	.byte	0x04, 0x29
        /*0042*/ 	.short	(.L_29 - .L_28)


	//   ....[0]....
.L_28:
        /*0044*/ 	.word	0xffffffff


	//   ....[1]....
        /*0048*/ 	.word	0xffffffff


	//   ....[2]....
        /*004c*/ 	.word	0xffffffff


	//   ....[3]....
        /*0050*/ 	.word	0xffffffff


	//   ....[4]....
        /*0054*/ 	.word	0xffffffff


	//----- nvinfo : EIATTR_COOP_GROUP_INSTR_OFFSETS
	.align		4
.L_29:
        /*0058*/ 	.byte	0x04, 0x28
        /*005a*/ 	.short	(.L_31 - .L_30)


	//   ....[0]....
.L_30:
        /*005c*/ 	.word	0x00000060


	//   ....[1]....
        /*0060*/ 	.word	0x00000070


	//   ....[2]....
        /*0064*/ 	.word	0x00000130


	//   ....[3]....
        /*0068*/ 	.word	0x000002c0


	//   ....[4]....
        /*006c*/ 	.word	0x00000f70


	//----- nvinfo : EIATTR_REG_RECONFIG
	.align		4
.L_31:
        /*0070*/ 	.byte	0x01, 0x54
	.zero		2


	//----- nvinfo : EIATTR_SYSCALL_OFFSETS
	.align		4
        /*0074*/ 	.byte	0x04, 0x46
        /*0076*/ 	.short	(.L_33 - .L_32)


	//   ....[0]....
.L_32:
        /*0078*/ 	.word	0x00001140


	//----- nvinfo : EIATTR_MBARRIER_INSTR_OFFSETS
	.align		4
.L_33:
        /*007c*/ 	.byte	0x04, 0x39
        /*007e*/ 	.short	(.L_35 - .L_34)


	//   ....[0]....
.L_34:
        /*0080*/ 	.word	0x00000230
        /*0084*/ 	.word	0x000000ff
        /*0088*/ 	.word	0x00000000
        /*008c*/ 	.short	0x0100
        /*008e*/ 	.byte	0x08
	.zero		1


	//   ....[1]....
        /*0090*/ 	.word	0x00000240
        /*0094*/ 	.word	0x000000ff
        /*0098*/ 	.word	0x00000020
        /*009c*/ 	.short	0x0100
        /*009e*/ 	.byte	0x08
	.zero		1


	//   ....[2]....
        /*00a0*/ 	.word	0x00000250
        /*00a4*/ 	.word	0x000000ff
        /*00a8*/ 	.word	0x00000008
        /*00ac*/ 	.short	0x0100
        /*00ae*/ 	.byte	0x08
	.zero		1


	//   ....[3]....
        /*00b0*/ 	.word	0x00000260
        /*00b4*/ 	.word	0x000000ff
        /*00b8*/ 	.word	0x00000028
        /*00bc*/ 	.short	0x0100
        /*00be*/ 	.byte	0x08
	.zero		1


	//   ....[4]....
        /*00c0*/ 	.word	0x00000270
        /*00c4*/ 	.word	0x000000ff
        /*00c8*/ 	.word	0x00000010
        /*00cc*/ 	.short	0x0100
        /*00ce*/ 	.byte	0x08
	.zero		1


	//   ....[5]....
        /*00d0*/ 	.word	0x00000280
        /*00d4*/ 	.word	0x000000ff
        /*00d8*/ 	.word	0x00000030
        /*00dc*/ 	.short	0x0100
        /*00de*/ 	.byte	0x08
	.zero		1


	//   ....[6]....
        /*00e0*/ 	.word	0x00000290
        /*00e4*/ 	.word	0x000000ff
        /*00e8*/ 	.word	0x00000018
        /*00ec*/ 	.short	0x0100
        /*00ee*/ 	.byte	0x08
	.zero		1


	//   ....[7]....
        /*00f0*/ 	.word	0x000002a0
        /*00f4*/ 	.word	0x000000ff
        /*00f8*/ 	.word	0x00000038
        /*00fc*/ 	.short	0x0100
        /*00fe*/ 	.byte	0x08
	.zero		1


	//   ....[8]....
        /*0100*/ 	.word	0x00000530
        /*0104*/ 	.word	0x000000ff
        /*0108*/ 	.word	0x00000050
        /*010c*/ 	.short	0x0100
        /*010e*/ 	.byte	0x06
	.zero		1


	//   ....[9]....
        /*0110*/ 	.word	0x00000590
        /*0114*/ 	.word	0x000000ff
        /*0118*/ 	.word	0x00000058
        /*011c*/ 	.short	0x0100
        /*011e*/ 	.byte	0x06
	.zero		1


	//   ....[10]....
        /*0120*/ 	.word	0x00001210
        /*0124*/ 	.word	0x00000003
        /*0128*/ 	.word	0x00000000
        /*012c*/ 	.short	0x010a
        /*012e*/ 	.byte	0x3f
	.zero		1


	//   ....[11]....
        /*0130*/ 	.word	0x00001250
        /*0134*/ 	.word	0x00000003
        /*0138*/ 	.word	0x00000000
        /*013c*/ 	.short	0x010a
        /*013e*/ 	.byte	0x3f
	.zero		1


	//   ....[12]....
        /*0140*/ 	.word	0x00001750
        /*0144*/ 	.word	0x00000005
        /*0148*/ 	.word	0x00000000
        /*014c*/ 	.short	0x010a
        /*014e*/ 	.byte	0x3f
	.zero		1


	//   ....[13]....
        /*0150*/ 	.word	0x00001790
        /*0154*/ 	.word	0x00000005
        /*0158*/ 	.word	0x00000000
        /*015c*/ 	.short	0x010a
        /*015e*/ 	.byte	0x3f
	.zero		1


	//   ....[14]....
        /*0160*/ 	.word	0x00001b30
        /*0164*/ 	.word	0x00000004
        /*0168*/ 	.word	0x00000000
        /*016c*/ 	.short	0x0101
        /*016e*/ 	.byte	0x3f
	.zero		1


	//   ....[15]....
        /*0170*/ 	.word	0x00001cf0
        /*0174*/ 	.word	0x00000000
        /*0178*/ 	.word	0x00000000
        /*017c*/ 	.short	0x0101
        /*017e*/ 	.byte	0x3f
	.zero		1


	//   ....[16]....
        /*0180*/ 	.word	0x000093d0
        /*0184*/ 	.word	0x0000000c
        /*0188*/ 	.word	0x00000020
        /*018c*/ 	.short	0x010a
        /*018e*/ 	.byte	0x3f
	.zero		1


	//   ....[17]....
        /*0190*/ 	.word	0x00009790
        /*0194*/ 	.word	0x00000005
        /*0198*/ 	.word	0x00000058
        /*019c*/ 	.short	0x0101
        /*019e*/ 	.byte	0x3f
	.zero		1


	//   ....[18]....
        /*01a0*/ 	.word	0x00009e90
        /*01a4*/ 	.word	0x00000007
        /*01a8*/ 	.word	0x00000000
        /*01ac*/ 	.short	0x010a
        /*01ae*/ 	.byte	0x3f
	.zero		1


	//   ....[19]....
        /*01b0*/ 	.word	0x00009f10
        /*01b4*/ 	.word	0x00000006
        /*01b8*/ 	.word	0x00000000
        /*01bc*/ 	.short	0x010a
        /*01be*/ 	.byte	0x3f
	.zero		1


	//   ....[20]....
        /*01c0*/ 	.word	0x00009fa0
        /*01c4*/ 	.word	0x00000007
        /*01c8*/ 	.word	0x00000000
        /*01cc*/ 	.short	0x010a
        /*01ce*/ 	.byte	0x3f
	.zero		1


	//   ....[21]....
        /*01d0*/ 	.word	0x0000a030
        /*01d4*/ 	.word	0x00000005
        /*01d8*/ 	.word	0x00000000
        /*01dc*/ 	.short	0x010a
        /*01de*/ 	.byte	0x3f
	.zero		1


	//   ....[22]....
        /*01e0*/ 	.word	0x0000a090
        /*01e4*/ 	.word	0x00000003
        /*01e8*/ 	.word	0x00000000
        /*01ec*/ 	.short	0x010a
        /*01ee*/ 	.byte	0x3f
	.zero		1


	//   ....[23]....
        /*01f0*/ 	.word	0x0000a0e0
        /*01f4*/ 	.word	0x00000005
        /*01f8*/ 	.word	0x00000000
        /*01fc*/ 	.short	0x010a
        /*01fe*/ 	.byte	0x3f
	.zero		1


	//   ....[24]....
        /*0200*/ 	.word	0x0000a1b0
        /*0204*/ 	.word	0x0000000c
        /*0208*/ 	.word	0x00000020
        /*020c*/ 	.short	0x010a
        /*020e*/ 	.byte	0x3f
	.zero		1


	//   ....[25]....
        /*0210*/ 	.word	0x0000a280
        /*0214*/ 	.word	0x00000007
        /*0218*/ 	.word	0x00000000
        /*021c*/ 	.short	0x010a
        /*021e*/ 	.byte	0x3f
	.zero		1


	//   ....[26]....
        /*0220*/ 	.word	0x0000a2d0
        /*0224*/ 	.word	0x00000006
        /*0228*/ 	.word	0x00000000
        /*022c*/ 	.short	0x010a
        /*022e*/ 	.byte	0x3f
	.zero		1


	//   ....[27]....
        /*0230*/ 	.word	0x0000a320
        /*0234*/ 	.word	0x00000007
        /*0238*/ 	.word	0x00000000
        /*023c*/ 	.short	0x010a
        /*023e*/ 	.byte	0x3f
	.zero		1


	//----- nvinfo : EIATTR_NUM_MBARRIERS
	.align		4
.L_35:
        /*0240*/ 	.byte	0x03, 0x38
        /*0242*/ 	.short	0x000a


	//----- nvinfo : EIATTR_EXIT_INSTR_OFFSETS
	.align		4
        /*0244*/ 	.byte	0x04, 0x1c
        /*0246*/ 	.short	(.L_37 - .L_36)


	//   ....[0]....
.L_36:
        /*0248*/ 	.word	0x000005e0


	//   ....[1]....
        /*024c*/ 	.word	0x00000eb0


	//   ....[2]....
        /*0250*/ 	.word	0x00008a40


	//   ....[3]....
        /*0254*/ 	.word	0x00009070


	//   ....[4]....
        /*0258*/ 	.word	0x0000a080


	//----- nvinfo : EIATTR_MAX_THREADS
	.align		4
.L_37:
        /*025c*/ 	.byte	0x04, 0x05
        /*025e*/ 	.short	(.L_39 - .L_38)
.L_38:
        /*0260*/ 	.word	0x00000180
        /*0264*/ 	.word	0x00000001
        /*0268*/ 	.word	0x00000001


	//----- nvinfo : EIATTR_CRS_STACK_SIZE
	.align		4
.L_39:
        /*026c*/ 	.byte	0x04, 0x1e
        /*026e*/ 	.short	(.L_41 - .L_40)
.L_40:
        /*0270*/ 	.word	0x00000000


	//----- nvinfo : EIATTR_CBANK_PARAM_SIZE
	.align		4
.L_41:
        /*0274*/ 	.byte	0x03, 0x19
        /*0276*/ 	.short	0x0470


	//----- nvinfo : EIATTR_PARAM_CBANK
	.align		4
        /*0278*/ 	.byte	0x04, 0x0a
        /*027a*/ 	.short	(.L_43 - .L_42)
	.align		4
.L_42:
        /*027c*/ 	.word	index@(.nv.constant0._ZN7cutlass13device_kernelINS_4gemm6kernel13GemmUniversalIN4cute5tupleIJiiiiEEENS1_10collective13CollectiveMmaINS1_34MainloopSm90TmaGmmaWarpSpecializedILi4ENS5_IJNS4_1CILi1EEESB_SB_EEENS1_35KernelTmaWarpSpecializedCooperativeEEENS5_IJNSA_ILi256EEENSA_ILi128EEESG_EEEaNS5_IJlSB_lEEEaSI_NS4_8TiledMMAINS4_8MMA_AtomIJNS4_4SM904GMMA27MMA_64x128x32_S32S8S8_SS_TNEEEENS4_6LayoutINS5_IJNSA_ILi2EEESB_SB_EEENS5_IJSB_NSA_ILi0EEESS_EEEEENS5_IJNS4_10UnderscoreESV_SV_EEEEENS4_13SM90_TMA_LOADENS4_14ComposedLayoutINS4_7SwizzleILi3ELi4ELi3EEENS4_18smem_ptr_flag_bitsILi8EEENSP_INS5_IJNSA_ILi8EEESG_EEENS5_IJSG_SB_EEEEEEEvNS4_8identityESY_S18_vS19_EENS_8epilogue10collective6detail29Sm90TmaWarpSpecializedAdapterINS1C_15DefaultEpilogueIaSI_SI_NS1B_6thread17LinearCombinationIaLi1EiiLNS1G_9ScaleType4KindE0ELNS_15FloatRoundStyleE2EaEENS1_15EpilogueDefaultEEEEEvvEEEEvNT_6ParamsE)
        /*0280*/ 	.short	0x0210
        /*0282*/ 	.short	0x0470


	//----- nvinfo : EIATTR_SW_WAR
	.align		4
.L_43:
        /*0284*/ 	.byte	0x04, 0x36
        /*0286*/ 	.short	(.L_45 - .L_44)
.L_44:
        /*0288*/ 	.word	0x00000008
.L_45:


//--------------------- .nv.callgraph             --------------------------
	.section	.nv.callgraph,"",@"SHT_CUDA_CALLGRAPH"
	.align	4
	.sectionentsize	8
	.align		4
        /*0000*/ 	.word	0x00000000
	.align		4
        /*0004*/ 	.word	0xffffffff
	.align		4
        /*0008*/ 	.word	index@(_ZN7cutlass13device_kernelINS_4gemm6kernel13GemmUniversalIN4cute5tupleIJiiiiEEENS1_10collective13CollectiveMmaINS1_34MainloopSm90TmaGmmaWarpSpecializedILi4ENS5_IJNS4_1CILi1EEESB_SB_EEENS1_35KernelTmaWarpSpecializedCooperativeEEENS5_IJNSA_ILi256EEENSA_ILi128EEESG_EEEaNS5_IJlSB_lEEEaSI_NS4_8TiledMMAINS4_8MMA_AtomIJNS4_4SM904GMMA27MMA_64x128x32_S32S8S8_SS_TNEEEENS4_6LayoutINS5_IJNSA_ILi2EEESB_SB_EEENS5_IJSB_NSA_ILi0EEESS_EEEEENS5_IJNS4_10UnderscoreESV_SV_EEEEENS4_13SM90_TMA_LOADENS4_14ComposedLayoutINS4_7SwizzleILi3ELi4ELi3EEENS4_18smem_ptr_flag_bitsILi8EEENSP_INS5_IJNSA_ILi8EEESG_EEENS5_IJSG_SB_EEEEEEEvNS4_8identityESY_S18_vS19_EENS_8epilogue10collective6detail29Sm90TmaWarpSpecializedAdapterINS1C_15DefaultEpilogueIaSI_SI_NS1B_6thread17LinearCombinationIaLi1EiiLNS1G_9ScaleType4KindE0ELNS_15FloatRoundStyleE2EaEENS1_15EpilogueDefaultEEEEEvvEEEEvNT_6ParamsE)
	.align		4
        /*000c*/ 	.word	index@(__assertfail)
	.align		4
        /*0010*/ 	.word	0x00000000
	.align		4
        /*0014*/ 	.word	0xfffffffe
	.align		4
        /*0018*/ 	.word	0x00000000
	.align		4
        /*001c*/ 	.word	0xfffffffd
	.align		4
        /*0020*/ 	.word	0x00000000
	.align		4
        /*0024*/ 	.word	0xfffffffc


//--------------------- .nv.constant4             --------------------------
	.section	.nv.constant4,"a",@progbits
	.align	8
	.align		8
.nv.constant4:
        /*0000*/ 	.dword	__assertfail
	.align		8
        /*0008*/ 	.dword	__unnamed_1
	.align		8
        /*0010*/ 	.dword	_ZN40_INTERNAL_c04cdc56_4_k_cu_dcfd0cff_357154cuda3std3__45__cpo5beginE
	.align		8
        /*0018*/ 	.dword	_ZN40_INTERNAL_c04cdc56_4_k_cu_dcfd0cff_357154cuda3std3__45__cpo3endE
	.align		8
        /*0020*/ 	.dword	_ZN40_INTERNAL_c04cdc56_4_k_cu_dcfd0cff_357154cuda3std3__45__cpo6cbeginE
	.align		8
        /*0028*/ 	.dword	_ZN40_INTERNAL_c04cdc56_4_k_cu_dcfd0cff_357154cuda3std3__45__cpo4cendE
	.align		8
        /*0030*/ 	.dword	_ZN40_INTERNAL_c04cdc56_4_k_cu_dcfd0cff_357154cuda3std3__442_GLOBAL__N__c04cdc56_4_k_cu_dcfd0cff_357156ignoreE
	.align		8
        /*0038*/ 	.dword	_ZN40_INTERNAL_c04cdc56_4_k_cu_dcfd0cff_357154cuda3std3__419piecewise_constructE
	.align		8
        /*0040*/ 	.dword	_ZN40_INTERNAL_c04cdc56_4_k_cu_dcfd0cff_357154cuda3std3__48in_placeE
	.align		8
        /*0048*/ 	.dword	_ZN40_INTERNAL_c04cdc56_4_k_cu_dcfd0cff_357154cuda3std6ranges3__45__cpo4swapE
	.align		8
        /*0050*/ 	.dword	_ZN40_INTERNAL_c04cdc56_4_k_cu_dcfd0cff_357154cuda3std6ranges3__45__cpo9iter_moveE
	.align		8
        /*0058*/ 	.dword	_ZN40_INTERNAL_c04cdc56_4_k_cu_dcfd0cff_357154cute7productE
	.align		8
        /*0060*/ 	.dword	_ZN40_INTERNAL_c04cdc56_4_k_cu_dcfd0cff_357154cute1_E
	.align		8
        /*0068*/ 	.dword	$str$22
	.align		8
        /*0070*/ 	.dword	$str$23


//--------------------- .text._ZN7cutlass13device_kernelINS_4gemm6kernel13GemmUniversalIN4cute5tupleIJiiiiEEENS1_10collective13CollectiveMmaINS1_34MainloopSm90TmaGmmaWarpSpecializedILi4ENS5_IJNS4_1CILi1EEESB_SB_EEENS1_35KernelTmaWarpSpecializedCooperativeEEENS5_IJNSA_ILi256EEENSA_ILi128EEESG_EEEaNS5_IJlSB_lEEEaSI_NS4_8TiledMMAINS4_8MMA_AtomIJNS4_4SM904GMMA27MMA_64x128x32_S32S8S8_SS_TNEEEENS4_6LayoutINS5_IJNSA_ILi2EEESB_SB_EEENS5_IJSB_NSA_ILi0EEESS_EEEEENS5_IJNS4_10UnderscoreESV_SV_EEEEENS4_13SM90_TMA_LOADENS4_14ComposedLayoutINS4_7SwizzleILi3ELi4ELi3EEENS4_18smem_ptr_flag_bitsILi8EEENSP_INS5_IJNSA_ILi8EEESG_EEENS5_IJSG_SB_EEEEEEEvNS4_8identityESY_S18_vS19_EENS_8epilogue10collective6detail29Sm90TmaWarpSpecializedAdapterINS1C_15DefaultEpilogueIaSI_SI_NS1B_6thread17LinearCombinationIaLi1EiiLNS1G_9ScaleType4KindE0ELNS_15FloatRoundStyleE2EaEENS1_15EpilogueDefaultEEEEEvvEEEEvNT_6ParamsE --------------------------
	.section	.text._ZN7cutlass13device_kernelINS_4gemm6kernel13GemmUniversalIN4cute5tupleIJiiiiEEENS1_10collective13CollectiveMmaINS1_34MainloopSm90TmaGmmaWarpSpecializedILi4ENS5_IJNS4_1CILi1EEESB_SB_EEENS1_35KernelTmaWarpSpecializedCooperativeEEENS5_IJNSA_ILi256EEENSA_ILi128EEESG_EEEaNS5_IJlSB_lEEEaSI_NS4_8TiledMMAINS4_8MMA_AtomIJNS4_4SM904GMMA27MMA_64x128x32_S32S8S8_SS_TNEEEENS4_6LayoutINS5_IJNSA_ILi2EEESB_SB_EEENS5_IJSB_NSA_ILi0EEESS_EEEEENS5_IJNS4_10UnderscoreESV_SV_EEEEENS4_13SM90_TMA_LOADENS4_14ComposedLayoutINS4_7SwizzleILi3ELi4ELi3EEENS4_18smem_ptr_flag_bitsILi8EEENSP_INS5_IJNSA_ILi8EEESG_EEENS5_IJSG_SB_EEEEEEEvNS4_8identityESY_S18_vS19_EENS_8epilogue10collective6detail29Sm90TmaWarpSpecializedAdapterINS1C_15DefaultEpilogueIaSI_SI_NS1B_6thread17LinearCombinationIaLi1EiiLNS1G_9ScaleType4KindE0ELNS_15FloatRoundStyleE2EaEENS1_15EpilogueDefaultEEEEEvvEEEEvNT_6ParamsE,"ax",@progbits
	.align	128
.text._ZN7cutlass13device_kernelINS_4gemm6kernel13GemmUniversalIN4cute5tupleIJiiiiEEENS1_10collective13CollectiveMmaINS1_34MainloopSm90TmaGmmaWarpSpecializedILi4ENS5_IJNS4_1CILi1EEESB_SB_EEENS1_35KernelTmaWarpSpecializedCooperativeEEENS5_IJNSA_ILi256EEENSA_ILi128EEESG_EEEaNS5_IJlSB_lEEEaSI_NS4_8TiledMMAINS4_8MMA_AtomIJNS4_4SM904GMMA27MMA_64x128x32_S32S8S8_SS_TNEEEENS4_6LayoutINS5_IJNSA_ILi2EEESB_SB_EEENS5_IJSB_NSA_ILi0EEESS_EEEEENS5_IJNS4_10UnderscoreESV_SV_EEEEENS4_13SM90_TMA_LOADENS4_14ComposedLayoutINS4_7SwizzleILi3ELi4ELi3EEENS4_18smem_ptr_flag_bitsILi8EEENSP_INS5_IJNSA_ILi8EEESG_EEENS5_IJSG_SB_EEEEEEEvNS4_8identityESY_S18_vS19_EENS_8epilogue10collective6detail29Sm90TmaWarpSpecializedAdapterINS1C_15DefaultEpilogueIaSI_SI_NS1B_6thread17LinearCombinationIaLi1EiiLNS1G_9ScaleType4KindE0ELNS_15FloatRoundStyleE2EaEENS1_15EpilogueDefaultEEEEEvvEEEEvNT_6ParamsE:
        .type           _ZN7cutlass13device_kernelINS_4gemm6kernel13GemmUniversalIN4cute5tupleIJiiiiEEENS1_10collective13CollectiveMmaINS1_34MainloopSm90TmaGmmaWarpSpecializedILi4ENS5_IJNS4_1CILi1EEESB_SB_EEENS1_35KernelTmaWarpSpecializedCooperativeEEENS5_IJNSA_ILi256EEENSA_ILi128EEESG_EEEaNS5_IJlSB_lEEEaSI_NS4_8TiledMMAINS4_8MMA_AtomIJNS4_4SM904GMMA27MMA_64x128x32_S32S8S8_SS_TNEEEENS4_6LayoutINS5_IJNSA_ILi2EEESB_SB_EEENS5_IJSB_NSA_ILi0EEESS_EEEEENS5_IJNS4_10UnderscoreESV_SV_EEEEENS4_13SM90_TMA_LOADENS4_14ComposedLayoutINS4_7SwizzleILi3ELi4ELi3EEENS4_18smem_ptr_flag_bitsILi8EEENSP_INS5_IJNSA_ILi8EEESG_EEENS5_IJSG_SB_EEEEEEEvNS4_8identityESY_S18_vS19_EENS_8epilogue10collective6detail29Sm90TmaWarpSpecializedAdapterINS1C_15DefaultEpilogueIaSI_SI_NS1B_6thread17LinearCombinationIaLi1EiiLNS1G_9ScaleType4KindE0ELNS_15FloatRoundStyleE2EaEENS1_15EpilogueDefaultEEEEEvvEEEEvNT_6ParamsE,@function
        .size           _ZN7cutlass13device_kernelINS_4gemm6kernel13GemmUniversalIN4cute5tupleIJiiiiEEENS1_10collective13CollectiveMmaINS1_34MainloopSm90TmaGmmaWarpSpecializedILi4ENS5_IJNS4_1CILi1EEESB_SB_EEENS1_35KernelTmaWarpSpecializedCooperativeEEENS5_IJNSA_ILi256EEENSA_ILi128EEESG_EEEaNS5_IJlSB_lEEEaSI_NS4_8TiledMMAINS4_8MMA_AtomIJNS4_4SM904GMMA27MMA_64x128x32_S32S8S8_SS_TNEEEENS4_6LayoutINS5_IJNSA_ILi2EEESB_SB_EEENS5_IJSB_NSA_ILi0EEESS_EEEEENS5_IJNS4_10UnderscoreESV_SV_EEEEENS4_13SM90_TMA_LOADENS4_14ComposedLayoutINS4_7SwizzleILi3ELi4ELi3EEENS4_18smem_ptr_flag_bitsILi8EEENSP_INS5_IJNSA_ILi8EEESG_EEENS5_IJSG_SB_EEEEEEEvNS4_8identityESY_S18_vS19_EENS_8epilogue10collective6detail29Sm90TmaWarpSpecializedAdapterINS1C_15DefaultEpilogueIaSI_SI_NS1B_6thread17LinearCombinationIaLi1EiiLNS1G_9ScaleType4KindE0ELNS_15FloatRoundStyleE2EaEENS1_15EpilogueDefaultEEEEEvvEEEEvNT_6ParamsE,(.L_x_326 - _ZN7cutlass13device_kernelINS_4gemm6kernel13GemmUniversalIN4cute5tupleIJiiiiEEENS1_10collective13CollectiveMmaINS1_34MainloopSm90TmaGmmaWarpSpecializedILi4ENS5_IJNS4_1CILi1EEESB_SB_EEENS1_35KernelTmaWarpSpecializedCooperativeEEENS5_IJNSA_ILi256EEENSA_ILi128EEESG_EEEaNS5_IJlSB_lEEEaSI_NS4_8TiledMMAINS4_8MMA_AtomIJNS4_4SM904GMMA27MMA_64x128x32_S32S8S8_SS_TNEEEENS4_6LayoutINS5_IJNSA_ILi2EEESB_SB_EEENS5_IJSB_NSA_ILi0EEESS_EEEEENS5_IJNS4_10UnderscoreESV_SV_EEEEENS4_13SM90_TMA_LOADENS4_14ComposedLayoutINS4_7SwizzleILi3ELi4ELi3EEENS4_18smem_ptr_flag_bitsILi8EEENSP_INS5_IJNSA_ILi8EEESG_EEENS5_IJSG_SB_EEEEEEEvNS4_8identityESY_S18_vS19_EENS_8epilogue10collective6detail29Sm90TmaWarpSpecializedAdapterINS1C_15DefaultEpilogueIaSI_SI_NS1B_6thread17LinearCombinationIaLi1EiiLNS1G_9ScaleType4KindE0ELNS_15FloatRoundStyleE2EaEENS1_15EpilogueDefaultEEEEEvvEEEEvNT_6ParamsE)
        .other          _ZN7cutlass13device_kernelINS_4gemm6kernel13GemmUniversalIN4cute5tupleIJiiiiEEENS1_10collective13CollectiveMmaINS1_34MainloopSm90TmaGmmaWarpSpecializedILi4ENS5_IJNS4_1CILi1EEESB_SB_EEENS1_35KernelTmaWarpSpecializedCooperativeEEENS5_IJNSA_ILi256EEENSA_ILi128EEESG_EEEaNS5_IJlSB_lEEEaSI_NS4_8TiledMMAINS4_8MMA_AtomIJNS4_4SM904GMMA27MMA_64x128x32_S32S8S8_SS_TNEEEENS4_6LayoutINS5_IJNSA_ILi2EEESB_SB_EEENS5_IJSB_NSA_ILi0EEESS_EEEEENS5_IJNS4_10UnderscoreESV_SV_EEEEENS4_13SM90_TMA_LOADENS4_14ComposedLayoutINS4_7SwizzleILi3ELi4ELi3EEENS4_18smem_ptr_flag_bitsILi8EEENSP_INS5_IJNSA_ILi8EEESG_EEENS5_IJSG_SB_EEEEEEEvNS4_8identityESY_S18_vS19_EENS_8epilogue10collective6detail29Sm90TmaWarpSpecializedAdapterINS1C_15DefaultEpilogueIaSI_SI_NS1B_6thread17LinearCombinationIaLi1EiiLNS1G_9ScaleType4KindE0ELNS_15FloatRoundStyleE2EaEENS1_15EpilogueDefaultEEEEEvvEEEEvNT_6ParamsE,@"STO_CUDA_ENTRY STV_DEFAULT"
_ZN7cutlass13device_kernelINS_4gemm6kernel13GemmUniversalIN4cute5tupleIJiiiiEEENS1_10collective13CollectiveMmaINS1_34MainloopSm90TmaGmmaWarpSpecializedILi4ENS5_IJNS4_1CILi1EEESB_SB_EEENS1_35KernelTmaWarpSpecializedCooperativeEEENS5_IJNSA_ILi256EEENSA_ILi128EEESG_EEEaNS5_IJlSB_lEEEaSI_NS4_8TiledMMAINS4_8MMA_AtomIJNS4_4SM904GMMA27MMA_64x128x32_S32S8S8_SS_TNEEEENS4_6LayoutINS5_IJNSA_ILi2EEESB_SB_EEENS5_IJSB_NSA_ILi0EEESS_EEEEENS5_IJNS4_10UnderscoreESV_SV_EEEEENS4_13SM90_TMA_LOADENS4_14ComposedLayoutINS4_7SwizzleILi3ELi4ELi3EEENS4_18smem_ptr_flag_bitsILi8EEENSP_INS5_IJNSA_ILi8EEESG_EEENS5_IJSG_SB_EEEEEEEvNS4_8identityESY_S18_vS19_EENS_8epilogue10collective6detail29Sm90TmaWarpSpecializedAdapterINS1C_15DefaultEpilogueIaSI_SI_NS1B_6thread17LinearCombinationIaLi1EiiLNS1G_9ScaleType4KindE0ELNS_15FloatRoundStyleE2EaEENS1_15EpilogueDefaultEEEEEvvEEEEvNT_6ParamsE:
[----:B------:R-:W0:Y:S01]  /*0000*/  LDC R1, c[0x0][0x28] ;  /* 0x00000a00ff017b82 */ /* 0x000e220000000800 */
[----:B------:R-:W1:Y:S01]  /*0010*/  S2R R18, SR_TID.X ;  /* 0x0000000000127919 */ /* 0x000e620000002100 */
[----:B------:R-:W-:Y:S01]  /*0020*/  ELECT P0, URZ, PT ;  /* 0x00000000003f782f */ /* 0x000fe20003800000 */
[----:B------:R-:W-:Y:S01]  /*0030*/  BSSY B0, `(.L_x_0) ;  /* 0x000000f000007945 */ /* 0x000fe20003800000 */
[--C-:B-1----:R-:W-:Y:S02]  /*0040*/  SHF.R.U32.HI R0, RZ, 0x5, R18.reuse ;  /* 0x00000005ff007819 */ /* 0x102fe40000011612 */
[----:B------:R-:W-:-:S03]  /*0050*/  SHF.R.U32.HI R2, RZ, 0x7, R18 ;  /* 0x00000007ff027819 */ /* 0x000fc60000011612 */
[----:B------:R-:W1:Y:S04]  /*0060*/  SHFL.IDX PT, R5, R0, RZ, 0x1f ;  /* 0x00001fff00057589 */ /* 0x000e6800000e0000 */
[----:B------:R2:W3:Y:S01]  /*0070*/  SHFL.IDX PT, R8, R2, RZ, 0x1f ;  /* 0x00001fff02087589 */ /* 0x0004e200000e0000 */
[----:B-1----:R-:W-:-:S13]  /*0080*/  ISETP.NE.OR P0, PT, R5, RZ, !P0 ;  /* 0x000000ff0500720c */ /* 0x002fda0004705670 */
[----:B0-23--:R-:W-:Y:S05]  /*0090*/  @P0 BRA `(.L_x_1) ;  /* 0x0000000000200947 */ /* 0x00dfea0003800000 */
[----:B------:R-:W-:Y:S02]  /*00a0*/  ULDC.64 UR4, c[0x0][0x198] ;  /* 0x0000660000047ab9 */ /* 0x000fe40000000a00 */
[----:B------:R-:W-:Y:S02]  /*00b0*/  UIADD3 UR6, UP0, UR4, 0xf0, URZ ;  /* 0x000000f004067890 */ /* 0x000fe4000ff1e03f */
[----:B------:R-:W-:Y:S02]  /*00c0*/  UIADD3 UR4, UP1, UR4, 0x1f0, URZ ;  /* 0x000001f004047890 */ /* 0x000fe4000ff3e03f */
[----:B------:R-:W-:Y:S02]  /*00d0*/  UIADD3.X UR7, URZ, UR5, URZ, UP0, !UPT ;  /* 0x000000053f077290 */ /* 0x000fe400087fe43f */
[----:B------:R-:W-:-:S07]  /*00e0*/  UIADD3.X UR5, URZ, UR5, URZ, UP1, !UPT ;  /* 0x000000053f057290 */ /* 0x000fce0008ffe43f */
[----:B------:R0:W-:Y:S02]  /*00f0*/  UTMACCTL.PF [UR6] ;  /* 0x00000000060079b9 */ /* 0x0001e40008040000 */
[----:B------:R0:W-:Y:S02]  /*0100*/  UTMACCTL.PF [UR4] ;  /* 0x00000000040079b9 */ /* 0x0001e40008040000 */
[----:B0-----:R-:W-:Y:S01]  /*0110*/  NOP ;  /* 0x0000000000007918 */ /* 0x001fe20000000000 */
.L_x_1:
[----:B------:R-:W-:Y:S05]  /*0120*/  BSYNC B0 ;  /* 0x0000000000007941 */ /* 0x000fea0003800000 */
.L_x_0:
[----:B------:R-:W0:Y:S02]  /*0130*/  SHFL.IDX PT, R2, R0, RZ, 0x1f ;  /* 0x00001fff00027589 */ /* 0x000e2400000e0000 */
[----:B0-----:R-:W-:-:S13]  /*0140*/  ISETP.NE.AND P0, PT, R2, RZ, PT ;  /* 0x000000ff0200720c */ /* 0x001fda0003f05270 */
[----:B------:R-:W-:Y:S05]  /*0150*/  @P0 BRA `(.L_x_2) ;  /* 0x0000000000580947 */ /* 0x000fea0003800000 */
[----:B------:R-:W0:Y:S01]  /*0160*/  S2UR UR8, SR_CgaCtaId ;  /* 0x00000000000879c3 */ /* 0x000e220000008800 */
[----:B------:R-:W-:Y:S01]  /*0170*/  UMOV UR4, 0x400 ;  /* 0x0000040000047882 */ /* 0x000fe20000000000 */
[----:B------:R-:W-:Y:S01]  /*0180*/  UMOV UR5, 0x1 ;  /* 0x0000000100057882 */ /* 0x000fe20000000000 */
[----:B------:R-:W-:Y:S01]  /*0190*/  UMOV UR6, 0x100 ;  /* 0x0000010000067882 */ /* 0x000fe20000000000 */
[----:B------:R-:W-:Y:S01]  /*01a0*/  ELECT P0, URZ, PT ;  /* 0x00000000003f782f */ /* 0x000fe20003800000 */
[----:B------:R-:W-:-:S04]  /*01b0*/  UIADD3 UR6, -UR6, 0x100000, URZ ;  /* 0x0010000006067890 */ /* 0x000fc8000fffe13f */
[----:B------:R-:W-:Y:S02]  /*01c0*/  USHF.L.U32 UR7, UR6, 0xb, URZ ;  /* 0x0000000b06077899 */ /* 0x000fe4000800063f */
[----:B------:R-:W-:Y:S02]  /*01d0*/  USHF.L.U32 UR6, UR6, 0x1, URZ ;  /* 0x0000000106067899 */ /* 0x000fe4000800063f */
[----:B0-----:R-:W-:Y:S02]  /*01e0*/  ULEA UR8, UR8, UR4, 0x18 ;  /* 0x0000000408087291 */ /* 0x001fe4000f8ec03f */
[----:B------:R-:W-:-:S04]  /*01f0*/  UIADD3 UR4, -UR5, 0x100000, URZ ;  /* 0x0010000005047890 */ /* 0x000fc8000fffe13f */
[----:B------:R-:W-:Y:S02]  /*0200*/  USHF.L.U32 UR5, UR4, 0xb, URZ ;  /* 0x0000000b04057899 */ /* 0x000fe4000800063f */
[----:B------:R-:W-:Y:S01]  /*0210*/  USHF.L.U32 UR4, UR4, 0x1, URZ ;  /* 0x0000000104047899 */ /* 0x000fe2000800063f */
[----:B------:R-:W0:Y:S11]  /*0220*/  FENCE.VIEW.ASYNC.S ;  /* 0x00000000000073c6 */ /* 0x000e360000000000 */
[----:B0-----:R0:W1:Y:S01]  /*0230*/  SYNCS.EXCH.64 URZ, [UR8], UR4 ;  /* 0x00000004083f75b2 */ /* 0x0010620008000100 */
[----:B------:R0:W2:Y:S01]  /*0240*/  SYNCS.EXCH.64 URZ, [UR8+0x20], UR6 ;  /* 0x00002006083f75b2 */ /* 0x0000a20008000100 */
[----:B------:R0:W3:Y:S01]  /*0250*/  SYNCS.EXCH.64 URZ, [UR8+0x8], UR4 ;  /* 0x00000804083f75b2 */ /* 0x0000e20008000100 */
[----:B------:R0:W4:Y:S01]  /*0260*/  SYNCS.EXCH.64 URZ, [UR8+0x28], UR6 ;  /* 0x00002806083f75b2 */ /* 0x0001220008000100 */
[----:B------:R0:W0:Y:S01]  /*0270*/  SYNCS.EXCH.64 URZ, [UR8+0x10], UR4 ;  /* 0x00001004083f75b2 */ /* 0x0000220008000100 */
[----:B------:R0:W0:Y:S01]  /*0280*/  SYNCS.EXCH.64 URZ, [UR8+0x30], UR6 ;  /* 0x00003006083f75b2 */ /* 0x0000220008000100 */
[----:B------:R0:W0:Y:S01]  /*0290*/  SYNCS.EXCH.64 URZ, [UR8+0x18], UR4 ;  /* 0x00001804083f75b2 */ /* 0x0000220008000100 */
[----:B------:R0:W0:Y:S01]  /*02a0*/  SYNCS.EXCH.64 URZ, [UR8+0x38], UR6 ;  /* 0x00003806083f75b2 */ /* 0x0000220008000100 */
[----:B------:R-:W-:Y:S01]  /*02b0*/  NOP ;  /* 0x0000000000007918 */ /* 0x000fe20000000000 */
.L_x_2:
[----:B------:R-:W5:Y:S01]  /*02c0*/  SHFL.IDX PT, R0, R0, RZ, 0x1f ;  /* 0x00001fff00007589 */ /* 0x000f6200000e0000 */
[----:B------:R-:W-:Y:S01]  /*02d0*/  ELECT P0, URZ, PT ;  /* 0x00000000003f782f */ /* 0x000fe20003800000 */
[----:B------:R-:W1:Y:S01]  /*02e0*/  LDC R2, c[0x0][0x65c] ;  /* 0x00019700ff027b82 */ /* 0x000e620000000800 */
[----:B------:R-:W-:Y:S01]  /*02f0*/  SHF.R.S32.HI R6, RZ, 0x1f, R5 ;  /* 0x0000001fff067819 */ /* 0x000fe20000011405 */
[----:B------:R-:W2:Y:S01]  /*0300*/  S2R R3, SR_CTAID.Y ;  /* 0x0000000000037919 */ /* 0x000ea20000002600 */
[----:B0-----:R-:W-:Y:S01]  /*0310*/  UMOV UR4, 0x20 ;  /* 0x0000002000047882 */ /* 0x001fe20000000000 */
[----:B------:R-:W-:Y:S01]  /*0320*/  ISETP.NE.AND P2, PT, R8, RZ, PT ;  /* 0x000000ff0800720c */ /* 0x000fe20003f45270 */
[----:B------:R-:W-:Y:S01]  /*0330*/  NOP ;  /* 0x0000000000007918 */ /* 0x000fe20000000000 */
[----:B------:R-:W0:Y:S01]  /*0340*/  S2R R4, SR_CTAID.X ;  /* 0x0000000000047919 */ /* 0x000e220000002500 */
[----:B------:R-:W-:Y:S01]  /*0350*/  LEA.HI R6, R6, R5, RZ, 0x2 ;  /* 0x0000000506067211 */ /* 0x000fe200078f10ff */
[----:B------:R-:W-:Y:S01]  /*0360*/  NOP ;  /* 0x0000000000007918 */ /* 0x000fe20000000000 */
[----:B-----5:R-:W-:-:S02]  /*0370*/  ISETP.NE.OR P0, PT, R0, RZ, !P0 ;  /* 0x000000ff0000720c */ /* 0x020fc40004705670 */
[----:B-1----:R-:W-:-:S04]  /*0380*/  ISETP.NE.AND P3, PT, R2, 0x1, PT ;  /* 0x000000010200780c */ /* 0x002fc80003f65270 */
[----:B------:R-:W-:Y:S02]  /*0390*/  P2R R0, PR, RZ, 0x8 ;  /* 0x00000008ff007803 */ /* 0x000fe40000000000 */
[----:B------:R-:W-:-:S05]  /*03a0*/  LOP3.LUT R0, R6, 0xfffffffc, RZ, 0xc0, !PT ;  /* 0xfffffffc06007812 */ /* 0x000fca00078ec0ff */
[----:B------:R-:W-:Y:S01]  /*03b0*/  VOTEU.ALL UP0, P0 ;  /* 0x00000000003f7886 */ /* 0x000fe20000000000 */
[----:B------:R-:W-:Y:S01]  /*03c0*/  IMAD.IADD R0, R5, 0x1, -R0 ;  /* 0x0000000105007824 */ /* 0x000fe200078e0a00 */
[----:B------:R-:W0:Y:S01]  /*03d0*/  @P3 LDC R17, c[0x0][0x10] ;  /* 0x00000400ff113b82 */ /* 0x000e220000000800 */
[----:B------:R-:W-:Y:S01]  /*03e0*/  VOTEU.ALL UP1, P0 ;  /* 0x00000000003f7886 */ /* 0x000fe20000020000 */
[----:B--2---:R-:W-:Y:S01]  /*03f0*/  @P3 IMAD.MOV.U32 R6, RZ, RZ, R3 ;  /* 0x000000ffff063224 */ /* 0x004fe200078e0003 */
[----:B------:R-:W-:Y:S01]  /*0400*/  @!UP0 UMOV UR6, 0x400 ;  /* 0x0000040000068882 */ /* 0x000fe20000000000 */
[----:B------:R-:W-:-:S04]  /*0410*/  @!UP0 UIADD3 UR4, -UR4, 0x100000, URZ ;  /* 0x0010000004048890 */ /* 0x000fc8000fffe13f */
[----:B------:R-:W-:Y:S02]  /*0420*/  @!UP0 USHF.L.U32 UR5, UR4, 0xb, URZ ;  /* 0x0000000b04058899 */ /* 0x000fe4000800063f */
[----:B------:R-:W-:Y:S01]  /*0430*/  @!UP0 USHF.L.U32 UR4, UR4, 0x1, URZ ;  /* 0x0000000104048899 */ /* 0x000fe2000800063f */
[----:B------:R-:W-:Y:S02]  /*0440*/  @P3 IMAD.MOV.U32 R7, RZ, RZ, RZ ;  /* 0x000000ffff073224 */ /* 0x000fe400078e00ff */
[----:B------:R-:W-:Y:S01]  /*0450*/  IMAD.MOV.U32 R5, RZ, RZ, RZ ;  /* 0x000000ffff057224 */ /* 0x000fe200078e00ff */
[----:B------:R-:W1:Y:S01]  /*0460*/  @!UP0 S2UR UR7, SR_CgaCtaId ;  /* 0x00000000000789c3 */ /* 0x000e620000008800 */
[----:B------:R-:W-:-:S07]  /*0470*/  @P3 IMAD.MOV.U32 R11, RZ, RZ, RZ ;  /* 0x000000ffff0b3224 */ /* 0x000fce00078e00ff */
[----:B------:R-:W2:Y:S01]  /*0480*/  @!P3 LDC R9, c[0x0][0xc] ;  /* 0x00000300ff09bb82 */ /* 0x000ea20000000800 */
[----:B0-----:R-:W-:-:S04]  /*0490*/  @P3 IMAD.WIDE.U32 R16, R4, R17, R6 ;  /* 0x0000001104103225 */ /* 0x001fc800078e0006 */
[----:B------:R-:W-:Y:S01]  /*04a0*/  @P3 IMAD.IADD R17, R17, 0x1, R11 ;  /* 0x0000000111113824 */ /* 0x000fe200078e020b */
[----:B-1----:R-:W-:Y:S01]  /*04b0*/  @!UP0 ULEA UR6, UR7, UR6, 0x18 ;  /* 0x0000000607068291 */ /* 0x002fe2000f8ec03f */
[----:B------:R-:W-:Y:S01]  /*04c0*/  VOTEU.ALL UP0, P0 ;  /* 0x00000000003f7886 */ /* 0x000fe20000000000 */
[----:B------:R-:W-:-:S04]  /*04d0*/  ISETP.NE.AND P0, PT, R0, 0x3, PT ;  /* 0x000000030000780c */ /* 0x000fc80003f05270 */
[----:B------:R-:W-:Y:S01]  /*04e0*/  ISETP.EQ.OR P0, PT, R0, RZ, !P0 ;  /* 0x000000ff0000720c */ /* 0x000fe20004702670 */
[----:B--2---:R-:W-:-:S03]  /*04f0*/  @!P3 IMAD.WIDE.U32 R6, R9, R3, R4 ;  /* 0x000000030906b225 */ /* 0x004fc600078e0004 */
[C---:B------:R-:W-:Y:S01]  /*0500*/  ISETP.EQ.AND P0, PT, R8.reuse, RZ, P0 ;  /* 0x000000ff0800720c */ /* 0x040fe20000702270 */
[----:B------:R-:W-:Y:S01]  /*0510*/  VIADD R8, R8, 0xffffffff ;  /* 0xffffffff08087836 */ /* 0x000fe20000000000 */
[----:B------:R-:W0:Y:S02]  /*0520*/  FENCE.VIEW.ASYNC.S ;  /* 0x00000000000073c6 */ /* 0x000e240000000000 */
[----:B0-----:R0:W3:Y:S01]  /*0530*/  @!UP0 SYNCS.EXCH.64 URZ, [UR6+0x50], UR4 ;  /* 0x00005004063f85b2 */ /* 0x0010e20008000100 */
[----:B------:R-:W-:Y:S01]  /*0540*/  @!P3 IMAD.MOV.U32 R16, RZ, RZ, R6 ;  /* 0x000000ffff10b224 */ /* 0x000fe200078e0006 */
[----:B------:R-:W-:Y:S01]  /*0550*/  SEL R19, RZ, 0x1, !P0 ;  /* 0x00000001ff137807 */ /* 0x000fe20004000000 */
[----:B------:R-:W-:Y:S01]  /*0560*/  @!P3 IMAD.MOV.U32 R17, RZ, RZ, R7 ;  /* 0x000000ffff11b224 */ /* 0x000fe200078e0007 */
[----:B------:R-:W-:-:S04]  /*0570*/  ISETP.GE.U32.AND P1, PT, R8, 0x2, PT ;  /* 0x000000020800780c */ /* 0x000fc80003f26070 */
[----:B------:R-:W-:Y:S01]  /*0580*/  SEL R19, R19, 0x2, P1 ;  /* 0x0000000213137807 */ /* 0x000fe20000800000 */
[----:B------:R0:W3:Y:S01]  /*0590*/  @!UP1 SYNCS.EXCH.64 URZ, [UR6+0x58], UR4 ;  /* 0x00005804063f95b2 */ /* 0x0000e20008000100 */
[----:B------:R-:W-:Y:S01]  /*05a0*/  NOP ;  /* 0x0000000000007918 */ /* 0x000fe20000000000 */
[----:B---34-:R-:W-:Y:S06]  /*05b0*/  BAR.SYNC.DEFER_BLOCKING 0x0 ;  /* 0x0000000000007b1d */ /* 0x018fec0000010000 */
[----:B------:R-:W-:Y:S05]  /*05c0*/  @!P2 BRA `(.L_x_3) ;  /* 0x000000840020a947 */ /* 0x000fea0003800000 */
[----:B------:R-:W-:-:S13]  /*05d0*/  ISETP.GT.U32.AND P0, PT, R8, 0x1, PT ;  /* 0x000000010800780c */ /* 0x000fda0003f04070 */
[----:B0-----:R-:W-:Y:S05]  /*05e0*/  @P0 EXIT ;  /* 0x000000000000094d */ /* 0x001fea0003800000 */
[----:B------:R-:W-:Y:S01]  /*05f0*/  ULDC.64 UR4, c[0x0][0x650] ;  /* 0x0001940000047ab9 */ /* 0x000fe20000000a00 */
[----:B------:R-:W-:Y:S01]  /*0600*/  PRMT R0, RZ, 0x7610, R0 ;  /* 0x00007610ff007816 */ /* 0x000fe20000000000 */
[----:B------:R-:W-:Y:S01]  /*0610*/  IMAD.MOV.U32 R152, RZ, RZ, -0x1 ;  /* 0xffffffffff987424 */ /* 0x000fe200078e00ff */
[----:B------:R-:W-:Y:S01]  /*0620*/  ISETP.GE.U32.AND P0, PT, R16, UR4, PT ;  /* 0x0000000410007c0c */ /* 0x000fe2000bf06070 */
[----:B------:R-:W-:Y:S02]  /*0630*/  IMAD.MOV.U32 R23, RZ, RZ, -0x1 ;  /* 0xffffffffff177424 */ /* 0x000fe400078e00ff */
[----:B------:R-:W-:Y:S01]  /*0640*/  IMAD.MOV.U32 R22, RZ, RZ, -0x1 ;  /* 0xffffffffff167424 */ /* 0x000fe200078e00ff */
[----:B------:R-:W-:-:S13]  /*0650*/  ISETP.GE.U32.AND.EX P0, PT, R17, UR5, PT, P0 ;  /* 0x0000000511007c0c */ /* 0x000fda000bf06100 */
[----:B------:R-:W-:Y:S05]  /*0660*/  @P0 BRA `(.L_x_4) ;  /* 0x0000000400580947 */ /* 0x000fea0003800000 */
[----:B------:R-:W0:Y:S01]  /*0670*/  LDC.64 R14, c[0x0][0x628] ;  /* 0x00018a00ff0e7b82 */ /* 0x000e220000000a00 */
[----:B------:R-:W-:Y:S02]  /*0680*/  IMAD.MOV.U32 R6, RZ, RZ, R16 ;  /* 0x000000ffff067224 */ /* 0x000fe400078e0010 */
[----:B------:R-:W-:-:S05]  /*0690*/  IMAD.MOV.U32 R7, RZ, RZ, R17 ;  /* 0x000000ffff077224 */ /* 0x000fca00078e0011 */
[----:B------:R-:W1:Y:S08]  /*06a0*/  LDC R0, c[0x0][0x630] ;  /* 0x00018c00ff007b82 */ /* 0x000e700000000800 */
[----:B------:R-:W2:Y:S01]  /*06b0*/  LDC.64 R20, c[0x0][0x620] ;  /* 0x00018800ff147b82 */ /* 0x000ea20000000a00 */
[----:B0-----:R-:W-:-:S04]  /*06c0*/  ISETP.NE.U32.AND P0, PT, R14, RZ, PT ;  /* 0x000000ff0e00720c */ /* 0x001fc80003f05070 */
[----:B------:R-:W-:-:S13]  /*06d0*/  ISETP.NE.AND.EX P0, PT, R15, RZ, PT, P0 ;  /* 0x000000ff0f00720c */ /* 0x000fda0003f05300 */
[----:B-12---:R-:W-:Y:S05]  /*06e0*/  @!P0 BRA `(.L_x_5) ;  /* 0x0000000000288947 */ /* 0x006fea0003800000 */
[----:B------:R-:W0:Y:S02]  /*06f0*/  LDC R11, c[0x0][0x634] ;  /* 0x00018d00ff0b7b82 */ /* 0x000e240000000800 */
[----:B0-----:R-:W-:-:S05]  /*0700*/  IADD3 R11, P0, R16, R11, RZ ;  /* 0x0000000b100b7210 */ /* 0x001fca0007f1e0ff */
[----:B------:R-:W-:-:S04]  /*0710*/  IMAD.X R13, RZ, RZ, R17, P0 ;  /* 0x000000ffff0d7224 */ /* 0x000fc800000e0611 */
[----:B------:R-:W-:-:S04]  /*0720*/  IMAD.WIDE.U32 R6, R13, R14, RZ ;  /* 0x0000000e0d067225 */ /* 0x000fc800078e00ff */
[----:B------:R-:W-:-:S04]  /*0730*/  IMAD.WIDE.U32 R8, P0, R11, R15, R6 ;  /* 0x0000000f0b087225 */ /* 0x000fc80007800006 */
[----:B------:R-:W-:-:S04]  /*0740*/  IMAD.WIDE.U32 R6, R11, R14, RZ ;  /* 0x0000000e0b067225 */ /* 0x000fc800078e00ff */
[----:B------:R-:W-:Y:S01]  /*0750*/  IMAD.X R11, RZ, RZ, RZ, P0 ;  /* 0x000000ffff0b7224 */ /* 0x000fe200000e06ff */
[----:B------:R-:W-:Y:S01]  /*0760*/  IADD3 RZ, P0, R7, R8, RZ ;  /* 0x0000000807ff7210 */ /* 0x000fe20007f1e0ff */
[----:B------:R-:W-:-:S04]  /*0770*/  IMAD.MOV.U32 R10, RZ, RZ, R9 ;  /* 0x000000ffff0a7224 */ /* 0x000fc800078e0009 */
[----:B------:R-:W-:-:S08]  /*0780*/  IMAD.WIDE.U32.X R6, R13, R15, R10, P0 ;  /* 0x0000000f0d067225 */ /* 0x000fd000000e040a */
.L_x_5:
[-CC-:B------:R-:W-:Y:S01]  /*0790*/  SHF.R.U64 R25, R6, R0.reuse, R7.reuse ;  /* 0x0000000006197219 */ /* 0x180fe20000001207 */
[----:B------:R-:W0:Y:S01]  /*07a0*/  LDC R10, c[0x0][0x618] ;  /* 0x00018600ff0a7b82 */ /* 0x000e220000000800 */
[----:B------:R-:W-:Y:S01]  /*07b0*/  SHF.R.U32.HI R5, RZ, R0, R7 ;  /* 0x00000000ff057219 */ /* 0x000fe20000011607 */
[----:B------:R-:W-:Y:S01]  /*07c0*/  ULDC UR4, c[0x0][0x150] ;  /* 0x0000540000047ab9 */ /* 0x000fe20000000800 */
[----:B------:R-:W-:Y:S02]  /*07d0*/  IADD3 R9, P0, RZ, -R25, RZ ;  /* 0x80000019ff097210 */ /* 0x000fe40007f1e0ff */
[----:B------:R-:W-:-:S03]  /*07e0*/  I2FP.F32.U32 R0, R4 ;  /* 0x0000000400007245 */ /* 0x000fc60000201000 */
[----:B------:R-:W1:Y:S01]  /*07f0*/  LDC.64 R26, c[0x0][0x640] ;  /* 0x00019000ff1a7b82 */ /* 0x000e620000000a00 */
[----:B------:R-:W-:Y:S02]  /*0800*/  IMAD.X R11, RZ, RZ, ~R5, P0 ;  /* 0x000000ffff0b7224 */ /* 0x000fe400000e0e05 */
[----:B------:R-:W-:Y:S01]  /*0810*/  FMUL R0, R0, UR4 ;  /* 0x0000000400007c20 */ /* 0x000fe20008400000 */
[----:B------:R-:W-:Y:S01]  /*0820*/  IMAD.WIDE.U32 R6, R9, R20, R16 ;  /* 0x0000001409067225 */ /* 0x000fe200078e0010 */
[----:B------:R-:W-:-:S03]  /*0830*/  ULDC UR4, c[0x0][0x154] ;  /* 0x0000550000047ab9 */ /* 0x000fc60000000800 */
[----:B------:R-:W-:Y:S01]  /*0840*/  IMAD R8, R11, R20, RZ ;  /* 0x000000140b087224 */ /* 0x000fe200078e02ff */
[----:B------:R-:W2:Y:S01]  /*0850*/  LDC R5, c[0x0][0x144] ;  /* 0x00005100ff057b82 */ /* 0x000ea20000000800 */
[----:B------:R-:W3:Y:S02]  /*0860*/  F2I.U32.TRUNC.NTZ R0, R0 ;  /* 0x0000000000007305 */ /* 0x000ee4000020f000 */
[----:B------:R-:W-:-:S04]  /*0870*/  IMAD R9, R9, R21, R8 ;  /* 0x0000001509097224 */ /* 0x000fc800078e0208 */
[----:B------:R-:W-:Y:S01]  /*0880*/  IMAD.IADD R7, R7, 0x1, R9 ;  /* 0x0000000107077824 */ /* 0x000fe200078e0209 */
[----:B------:R-:W4:Y:S01]  /*0890*/  LDC R12, c[0x0][0x608] ;  /* 0x00018200ff0c7b82 */ /* 0x000f220000000800 */
[----:B------:R-:W-:-:S03]  /*08a0*/  IMAD.MOV.U32 R9, RZ, RZ, -0x1 ;  /* 0xffffffffff097424 */ /* 0x000fc600078e00ff */
[-CC-:B0-----:R-:W-:Y:S02]  /*08b0*/  SHF.R.U64 R20, R6, R10.reuse, R7.reuse ;  /* 0x0000000a06147219 */ /* 0x181fe40000001207 */
[----:B------:R-:W-:Y:S02]  /*08c0*/  I2FP.F32.U32 R6, R3 ;  /* 0x0000000300067245 */ /* 0x000fe40000201000 */
[----:B------:R-:W0:Y:S01]  /*08d0*/  LDC R24, c[0x0][0x658] ;  /* 0x00019600ff187b82 */ /* 0x000e220000000800 */
[----:B-1----:R-:W-:Y:S01]  /*08e0*/  ISETP.NE.U32.AND P0, PT, R26, RZ, PT ;  /* 0x000000ff1a00720c */ /* 0x002fe20003f05070 */
[----:B---3--:R-:W-:Y:S01]  /*08f0*/  IMAD.MOV R8, RZ, RZ, -R0 ;  /* 0x000000ffff087224 */ /* 0x008fe200078e0a00 */
[----:B------:R-:W-:Y:S01]  /*0900*/  SHF.R.U32.HI R7, RZ, R10, R7 ;  /* 0x0000000aff077219 */ /* 0x000fe20000011607 */
[----:B------:R-:W-:Y:S01]  /*0910*/  FMUL R6, R6, UR4 ;  /* 0x0000000406067c20 */ /* 0x000fe20008400000 */
[----:B------:R-:W-:-:S03]  /*0920*/  ISETP.NE.AND.EX P0, PT, R27, RZ, PT, P0 ;  /* 0x000000ff1b00720c */ /* 0x000fc60003f05300 */
[----:B------:R-:W1:Y:S01]  /*0930*/  LDC R14, c[0x0][0x148] ;  /* 0x00005200ff0e7b82 */ /* 0x000e620000000800 */
[----:B--2---:R-:W-:-:S07]  /*0940*/  IMAD R0, R5, R8, R4 ;  /* 0x0000000805007224 */ /* 0x004fce00078e0204 */
[----:B------:R-:W2:Y:S01]  /*0950*/  LDC R22, c[0x0][0x600] ;  /* 0x00018000ff167b82 */ /* 0x000ea20000000800 */
[-CC-:B----4-:R-:W-:Y:S02]  /*0960*/  SHF.R.U64 R28, R20, R12.reuse, R7.reuse ;  /* 0x0000000c141c7219 */ /* 0x190fe40000001207 */
[----:B------:R-:W-:Y:S01]  /*0970*/  SHF.R.U32.HI R5, RZ, R12, R7 ;  /* 0x0000000cff057219 */ /* 0x000fe20000011607 */
[----:B------:R-:W-:Y:S01]  /*0980*/  IMAD.MOV.U32 R7, RZ, RZ, 0x1 ;  /* 0x00000001ff077424 */ /* 0x000fe200078e00ff */
[----:B------:R3:W4:Y:S03]  /*0990*/  F2I.U32.TRUNC.NTZ R12, R6 ;  /* 0x00000006000c7305 */ /* 0x000726000020f000 */
[----:B------:R-:W1:Y:S01]  /*09a0*/  LDC R15, c[0x0][0x648] ;  /* 0x00019200ff0f7b82 */ /* 0x000e620000000800 */
[-C--:B0-----:R-:W-:Y:S02]  /*09b0*/  SHF.L.U32 R4, R9, R24.reuse, RZ ;  /* 0x0000001809047219 */ /* 0x081fe400000006ff */
[----:B------:R-:W-:-:S02]  /*09c0*/  SHF.R.U64 R30, R28, R24, R5 ;  /* 0x000000181c1e7219 */ /* 0x000fc40000001205 */
[----:B------:R-:W-:Y:S02]  /*09d0*/  LOP3.LUT R11, RZ, R4, RZ, 0x33, !PT ;  /* 0x00000004ff0b7212 */ /* 0x000fe400078e33ff */
[-C--:B------:R-:W-:Y:S01]  /*09e0*/  SHF.R.U32.HI R5, RZ, R24.reuse, R5 ;  /* 0x00000018ff057219 */ /* 0x080fe20000011605 */
[----:B------:R-:W0:Y:S01]  /*09f0*/  LDC R21, c[0x0][0x638] ;  /* 0x00018e00ff157b82 */ /* 0x000e220000000800 */
[----:B------:R-:W-:Y:S01]  /*0a00*/  SHF.L.U32 R10, R7, R24, RZ ;  /* 0x00000018070a7219 */ /* 0x000fe200000006ff */
[----:B------:R-:W-:-:S06]  /*0a10*/  IMAD.MOV.U32 R4, RZ, RZ, R30 ;  /* 0x000000ffff047224 */ /* 0x000fcc00078e001e */
[----:B------:R-:W0:Y:S01]  /*0a20*/  LDC R152, c[0x0][0x610] ;  /* 0x00018400ff987b82 */ /* 0x000e220000000800 */
[----:B---34-:R-:W-:Y:S05]  /*0a30*/  @!P0 BRA `(.L_x_6) ;  /* 0x0000000000288947 */ /* 0x018fea0003800000 */
[----:B------:R-:W3:Y:S02]  /*0a40*/  LDC R9, c[0x0][0x64c] ;  /* 0x00019300ff097b82 */ /* 0x000ee40000000800 */
[----:B---3--:R-:W-:-:S05]  /*0a50*/  IADD3 R9, P0, R30, R9, RZ ;  /* 0x000000091e097210 */ /* 0x008fca0007f1e0ff */
        /* <DEDUP_REMOVED lines=8> */
.L_x_6:
[----:B-1----:R-:W-:Y:S01]  /*0ae0*/  SHF.R.U64 R4, R4, R15, R5 ;  /* 0x0000000f04047219 */ /* 0x002fe20000001205 */
[----:B--2---:R-:W-:Y:S01]  /*0af0*/  VIADD R5, R22, 0xffffffff ;  /* 0xffffffff16057836 */ /* 0x004fe20000000000 */
[----:B------:R-:W-:Y:S01]  /*0b00*/  LOP3.LUT R11, R28, R11, RZ, 0xc0, !PT ;  /* 0x0000000b1c0b7212 */ /* 0x000fe200078ec0ff */
[----:B------:R-:W-:Y:S02]  /*0b10*/  IMAD.MOV R12, RZ, RZ, -R12 ;  /* 0x000000ffff0c7224 */ /* 0x000fe400078e0a0c */
[----:B------:R-:W-:Y:S01]  /*0b20*/  IMAD.MOV R6, RZ, RZ, -R4 ;  /* 0x000000ffff067224 */ /* 0x000fe200078e0a04 */
[----:B------:R-:W-:Y:S01]  /*0b30*/  LOP3.LUT R5, R20, R5, RZ, 0xc0, !PT ;  /* 0x0000000514057212 */ /* 0x000fe200078ec0ff */
[----:B------:R-:W-:Y:S02]  /*0b40*/  @P3 IMAD R0, R14, R12, R3 ;  /* 0x0000000c0e003224 */ /* 0x000fe400078e0203 */
[----:B------:R-:W-:Y:S02]  /*0b50*/  IMAD R11, R10, R4, R11 ;  /* 0x000000040a0b7224 */ /* 0x000fe400078e020b */
[----:B0-----:R-:W-:-:S02]  /*0b60*/  IMAD R3, R6, R21, R30 ;  /* 0x0000001506037224 */ /* 0x001fc400078e021e */
[----:B------:R-:W-:Y:S02]  /*0b70*/  IMAD R152, R11, R152, R0 ;  /* 0x000000980b987224 */ /* 0x000fe400078e0200 */
[----:B------:R-:W-:Y:S02]  /*0b80*/  IMAD R3, R3, R22, R5 ;  /* 0x0000001603037224 */ /* 0x000fe400078e0205 */
[----:B------:R-:W-:Y:S02]  /*0b90*/  IMAD.MOV.U32 R0, RZ, RZ, 0x1 ;  /* 0x00000001ff007424 */ /* 0x000fe400078e00ff */
[----:B------:R-:W-:Y:S01]  /*0ba0*/  IMAD.MOV.U32 R22, RZ, RZ, R25 ;  /* 0x000000ffff167224 */ /* 0x000fe200078e0019 */
[----:B------:R-:W-:Y:S02]  /*0bb0*/  SEL R23, R3, R152, !P3 ;  /* 0x0000009803177207 */ /* 0x000fe40005800000 */
[----:B------:R-:W-:-:S07]  /*0bc0*/  SEL R152, R152, R3, !P3 ;  /* 0x0000000398987207 */ /* 0x000fce0005800000 */
.L_x_4:
[----:B------:R-:W-:-:S08]  /*0bd0*/  NOP ;  /* 0x0000000000007918 */ /* 0x000fd00000000000 */
[----:B------:R-:W0:Y:S02]  /*0be0*/  USETMAXREG.TRY_ALLOC.CTAPOOL UP0, 0xe8 ;  /* 0x000000e8000079c8 */ /* 0x000e240008000600 */
[----:B0-----:R-:W-:-:S13]  /*0bf0*/  PLOP3.LUT P0, PT, PT, PT, UP0, 0x80, 0x0 ;  /* 0x000000000000781c */ /* 0x001fda0003f0f008 */
[----:B------:R-:W-:Y:S05]  /*0c00*/  @!P0 BRA `(.L_x_4) ;  /* 0xfffffffc00f08947 */ /* 0x000fea000383ffff */
[----:B------:R-:W-:Y:S01]  /*0c10*/  ULDC.64 UR4, c[0x0][0x598] ;  /* 0x0001660000047ab9 */ /* 0x000fe20000000a00 */
[----:B------:R-:W-:Y:S01]  /*0c20*/  ULDC.64 UR36, c[0x0][0x208] ;  /* 0x0000820000247ab9 */ /* 0x000fe20000000a00 */
[----:B------:R-:W-:-:S04]  /*0c30*/  ISETP.NE.U32.AND P0, PT, RZ, UR4, PT ;  /* 0x00000004ff007c0c */ /* 0x000fc8000bf05070 */
[----:B------:R-:W-:-:S13]  /*0c40*/  ISETP.NE.AND.EX P0, PT, RZ, UR5, PT, P0 ;  /* 0x00000005ff007c0c */ /* 0x000fda000bf05300 */
[----:B------:R-:W-:Y:S05]  /*0c50*/  @!P0 BRA `(.L_x_7) ;  /* 0x00000000001c8947 */ /* 0x000fea0003800000 */
[----:B------:R-:W0:Y:S02]  /*0c60*/  LDC.64 R4, c[0x0][0x598] ;  /* 0x00016600ff047b82 */ /* 0x000e240000000a00 */
[----:B0-----:R-:W2:Y:S02]  /*0c70*/  LDG.E.64 R4, desc[UR36][R4.64] ;  /* 0x0000002404047981 */ /* 0x001ea4000c1e1b00 */
[----:B--2---:R-:W-:-:S04]  /*0c80*/  ISETP.NE.U32.AND P0, PT, R4, RZ, PT ;  /* 0x000000ff0400720c */ /* 0x004fc80003f05070 */
[----:B------:R-:W-:-:S13]  /*0c90*/  ISETP.NE.AND.EX P0, PT, R5, RZ, PT, P0 ;  /* 0x000000ff0500720c */ /* 0x000fda0003f05300 */
[----:B------:R-:W-:Y:S05]  /*0ca0*/  @!P0 BRA `(.L_x_7) ;  /* 0x0000000000088947 */ /* 0x000fea0003800000 */
[----:B------:R0:W5:Y:S01]  /*0cb0*/  LD.E R153, desc[UR36][R4.64] ;  /* 0x0000002404997980 */ /* 0x000162000c101900 */
[----:B------:R-:W-:Y:S05]  /*0cc0*/  BRA `(.L_x_8) ;  /* 0x0000000000247947 */ /* 0x000fea0003800000 */
.L_x_7:
[----:B------:R-:W-:Y:S02]  /*0cd0*/  ULDC.64 UR4, c[0x0][0x588] ;  /* 0x0001620000047ab9 */ /* 0x000fe40000000a00 */
[----:B------:R-:W-:-:S04]  /*0ce0*/  ISETP.NE.U32.AND P0, PT, RZ, UR4, PT ;  /* 0x00000004ff007c0c */ /* 0x000fc8000bf05070 */
[----:B------:R-:W-:-:S13]  /*0cf0*/  ISETP.NE.AND.EX P0, PT, RZ, UR5, PT, P0 ;  /* 0x00000005ff007c0c */ /* 0x000fda000bf05300 */
[----:B------:R-:W-:Y:S05]  /*0d00*/  @!P0 BRA `(.L_x_9) ;  /* 0x00000000000c8947 */ /* 0x000fea0003800000 */
[----:B------:R-:W0:Y:S02]  /*0d10*/  LDC.64 R4, c[0x0][0x588] ;  /* 0x00016200ff047b82 */ /* 0x000e240000000a00 */
[----:B0-----:R1:W5:Y:S01]  /*0d20*/  LDG.E R153, desc[UR36][R4.64] ;  /* 0x0000002404997981 */ /* 0x001362000c1e1900 */
[----:B------:R-:W-:Y:S05]  /*0d30*/  BRA `(.L_x_8) ;  /* 0x0000000000087947 */ /* 0x000fea0003800000 */
.L_x_9:
[----:B------:R-:W-:Y:S02]  /*0d40*/  ULDC UR4, c[0x0][0x580] ;  /* 0x0001600000047ab9 */ /* 0x000fe40000000800 */
[----:B------:R-:W-:-:S07]  /*0d50*/  IMAD.U32 R153, RZ, RZ, UR4 ;  /* 0x00000004ff997e24 */ /* 0x000fce000f8e00ff */
.L_x_8:
[----:B------:R-:W-:Y:S02]  /*0d60*/  ULDC.64 UR4, c[0x0][0x5a0] ;  /* 0x0001680000047ab9 */ /* 0x000fe40000000a00 */
[----:B------:R-:W-:-:S04]  /*0d70*/  ISETP.NE.U32.AND P0, PT, RZ, UR4, PT ;  /* 0x00000004ff007c0c */ /* 0x000fc8000bf05070 */
[----:B------:R-:W-:-:S13]  /*0d80*/  ISETP.NE.AND.EX P0, PT, RZ, UR5, PT, P0 ;  /* 0x00000005ff007c0c */ /* 0x000fda000bf05300 */
[----:B------:R-:W-:Y:S05]  /*0d90*/  @!P0 BRA `(.L_x_10) ;  /* 0x00000000001c8947 */ /* 0x000fea0003800000 */
[----:B01----:R-:W0:Y:S02]  /*0da0*/  LDC.64 R4, c[0x0][0x5a0] ;  /* 0x00016800ff047b82 */ /* 0x003e240000000a00 */
[----:B0-----:R-:W2:Y:S02]  /*0db0*/  LDG.E.64 R4, desc[UR36][R4.64] ;  /* 0x0000002404047981 */ /* 0x001ea4000c1e1b00 */
[----:B--2---:R-:W-:-:S04]  /*0dc0*/  ISETP.NE.U32.AND P0, PT, R4, RZ, PT ;  /* 0x000000ff0400720c */ /* 0x004fc80003f05070 */
[----:B------:R-:W-:-:S13]  /*0dd0*/  ISETP.NE.AND.EX P0, PT, R5, RZ, PT, P0 ;  /* 0x000000ff0500720c */ /* 0x000fda0003f05300 */
[----:B------:R-:W-:Y:S05]  /*0de0*/  @!P0 BRA `(.L_x_10) ;  /* 0x0000000000088947 */ /* 0x000fea0003800000 */
[----:B------:R0:W5:Y:S01]  /*0df0*/  LD.E R154, desc[UR36][R4.64] ;  /* 0x00000024049a7980 */ /* 0x000162000c101900 */
[----:B------:R-:W-:Y:S05]  /*0e00*/  BRA `(.L_x_11) ;  /* 0x0000000000247947 */ /* 0x000fea0003800000 */
.L_x_10:
[----:B------:R-:W-:Y:S02]  /*0e10*/  ULDC.64 UR4, c[0x0][0x590] ;  /* 0x0001640000047ab9 */ /* 0x000fe40000000a00 */
[----:B------:R-:W-:-:S04]  /*0e20*/  ISETP.NE.U32.AND P0, PT, RZ, UR4, PT ;  /* 0x00000004ff007c0c */ /* 0x000fc8000bf05070 */
[----:B------:R-:W-:-:S13]  /*0e30*/  ISETP.NE.AND.EX P0, PT, RZ, UR5, PT, P0 ;  /* 0x00000005ff007c0c */ /* 0x000fda000bf05300 */
[----:B------:R-:W-:Y:S05]  /*0e40*/  @!P0 BRA `(.L_x_12) ;  /* 0x00000000000c8947 */ /* 0x000fea0003800000 */
[----:B------:R-:W2:Y:S02]  /*0e50*/  LDC.64 R154, c[0x0][0x590] ;  /* 0x00016400ff9a7b82 */ /* 0x000ea40000000a00 */
[----:B--2---:R2:W5:Y:S01]  /*0e60*/  LDG.E R154, desc[UR36][R154.64] ;  /* 0x000000249a9a7981 */ /* 0x004562000c1e1900 */
[----:B------:R-:W-:Y:S05]  /*0e70*/  BRA `(.L_x_11) ;  /* 0x0000000000087947 */ /* 0x000fea0003800000 */
.L_x_12:
[----:B------:R-:W-:Y:S02]  /*0e80*/  ULDC UR4, c[0x0][0x584] ;  /* 0x0001610000047ab9 */ /* 0x000fe40000000800 */
[----:B------:R-:W-:-:S07]  /*0e90*/  IMAD.U32 R154, RZ, RZ, UR4 ;  /* 0x00000004ff9a7e24 */ /* 0x000fce000f8e00ff */
.L_x_11:
[----:B------:R-:W-:-:S13]  /*0ea0*/  LOP3.LUT P0, RZ, R0, 0xff, RZ, 0xc0, !PT ;  /* 0x000000ff00ff7812 */ /* 0x000fda000780c0ff */
[----:B------:R-:W-:Y:S05]  /*0eb0*/  @!P0 EXIT ;  /* 0x000000000000894d */ /* 0x000fea0003800000 */
[----:B------:R-:W-:Y:S01]  /*0ec0*/  ULDC UR4, c[0x0][0x28c] ;  /* 0x0000a30000047ab9 */ /* 0x000fe20000000800 */
[----:B------:R-:W-:Y:S01]  /*0ed0*/  UMOV UR38, URZ ;  /* 0x0000003f00267c82 */ /* 0x000fe20008000000 */
[----:B------:R-:W-:Y:S01]  /*0ee0*/  UIADD3 UR4, UR4, 0x7f, URZ ;  /* 0x0000007f04047890 */ /* 0x000fe2000fffe03f */
[----:B------:R-:W-:-:S03]  /*0ef0*/  UMOV UR39, URZ ;  /* 0x0000003f00277c82 */ /* 0x000fc60008000000 */
[----:B------:R-:W-:-:S04]  /*0f00*/  USHF.R.S32.HI UR5, URZ, 0x1f, UR4 ;  /* 0x0000001f3f057899 */ /* 0x000fc80008011404 */
[----:B------:R-:W-:-:S04]  /*0f10*/  ULEA.HI UR5, UR5, UR4, URZ, 0x7 ;  /* 0x0000000405057291 */ /* 0x000fc8000f8f383f */
[----:B------:R-:W-:-:S12]  /*0f20*/  USHF.R.S32.HI UR40, URZ, 0x7, UR5 ;  /* 0x000000073f287899 */ /* 0x000fd80008011405 */
.L_x_290:
[----:B------:R-:W-:Y:S01]  /*0f30*/  LOP3.LUT R0, R18, 0x80, RZ, 0xc0, !PT ;  /* 0x0000008012007812 */ /* 0x000fe200078ec0ff */
[----:B------:R-:W3:Y:S01]  /*0f40*/  S2UR UR7, SR_CgaCtaId ;  /* 0x00000000000779c3 */ /* 0x000ee20000008800 */
[----:B------:R-:W-:Y:S02]  /*0f50*/  UMOV UR6, 0x400 ;  /* 0x0000040000067882 */ /* 0x000fe40000000000 */
[----:B------:R-:W-:-:S06]  /*0f60*/  SHF.R.U32.HI R0, RZ, 0x7, R0 ;  /* 0x00000007ff007819 */ /* 0x000fcc0000011600 */
[----:B----4-:R-:W4:Y:S01]  /*0f70*/  SHFL.IDX PT, R0, R0, RZ, 0x1f ;  /* 0x00001fff00007589 */ /* 0x010f2200000e0000 */
[----:B---3--:R-:W-:Y:S01]  /*0f80*/  ULEA UR6, UR7, UR6, 0x18 ;  /* 0x0000000607067291 */ /* 0x008fe2000f8ec03f */
[----:B----4-:R-:W-:-:S13]  /*0f90*/  R2UR UR4, R0 ;  /* 0x00000000000472ca */ /* 0x010fda00000e0000 */
[----:B------:R-:W-:-:S04]  /*0fa0*/  ULEA.HI UR5, UR4, UR4, URZ, 0x1 ;  /* 0x0000000404057291 */ /* 0x000fc8000f8f083f */
[----:B------:R-:W-:-:S04]  /*0fb0*/  ULOP3.LUT UR5, UR5, 0x7fffe, URZ, 0xc0, !UPT ;  /* 0x0007fffe05057892 */ /* 0x000fc8000f8ec03f */
[----:B------:R-:W-:-:S03]  /*0fc0*/  UIADD3 UR5, UR4, -UR5, URZ ;  /* 0x8000000504057290 */ /* 0x000fc6000fffe03f */
[----:B------:R-:W-:Y:S01]  /*0fd0*/  ULDC UR4, c[0x0][0x28c] ;  /* 0x0000a30000047ab9 */ /* 0x000fe20000000800 */
[----:B------:R-:W-:Y:S01]  /*0fe0*/  ULEA UR5, UR5, UR6, 0xd ;  /* 0x0000000605057291 */ /* 0x000fe2000f8e683f */
[----:B------:R-:W-:-:S03]  /*0ff0*/  ISETP.LT.AND P0, PT, RZ, UR4, PT ;  /* 0x00000004ff007c0c */ /* 0x000fc6000bf01270 */
[----:B------:R-:W-:-:S04]  /*1000*/  UIADD3 UR5, UR5, 0x100, URZ ;  /* 0x0000010005057890 */ /* 0x000fc8000fffe03f */
[----:B------:R-:W-:-:S04]  /*1010*/  USHF.R.U32.HI UR5, URZ, 0x4, UR5 ;  /* 0x000000043f057899 */ /* 0x000fc80008011605 */
[----:B------:R-:W-:-:S04]  /*1020*/  ULOP3.LUT UR5, UR5, 0x3fff, URZ, 0xc0, !UPT ;  /* 0x00003fff05057892 */ /* 0x000fc8000f8ec03f */
[----:B------:R-:W-:Y:S01]  /*1030*/  ULOP3.LUT UR41, UR5, 0x10000, URZ, 0xfc, !UPT ;  /* 0x0001000005297892 */ /* 0x000fe2000f8efc3f */
[----:B01----:R-:W-:Y:S11]  /*1040*/  @P0 BRA `(.L_x_13) ;  /* 0x0000000000400947 */ /* 0x003ff60003800000 */
[----:B------:R-:W-:Y:S01]  /*1050*/  MOV R0, 0x0 ;  /* 0x0000000000007802 */ /* 0x000fe20000000f00 */
[----:B------:R-:W-:Y:S01]  /*1060*/  ULDC.64 UR4, c[0x4][0x68] ;  /* 0x01001a0000047ab9 */ /* 0x000fe20000000a00 */
[----:B------:R-:W-:Y:S01]  /*1070*/  ULDC.64 UR6, c[0x4][0x8] ;  /* 0x0100020000067ab9 */ /* 0x000fe20000000a00 */
[----:B01----:R-:W-:Y:S01]  /*1080*/  IMAD.U32 R4, RZ, RZ, UR4 ;  /* 0x00000004ff047e24 */ /* 0x003fe2000f8e00ff */
[----:B------:R0:W1:Y:S01]  /*1090*/  LDC.64 R14, c[0x4][R0] ;  /* 0x01000000000e7b82 */ /* 0x0000620000000a00 */
[----:B------:R-:W-:Y:S01]  /*10a0*/  IMAD.U32 R5, RZ, RZ, UR5 ;  /* 0x00000005ff057e24 */ /* 0x000fe2000f8e00ff */
[----:B------:R-:W-:Y:S01]  /*10b0*/  ULDC.64 UR4, c[0x4][0x70] ;  /* 0x01001c0000047ab9 */ /* 0x000fe20000000a00 */
[----:B------:R-:W-:Y:S02]  /*10c0*/  IMAD.U32 R10, RZ, RZ, UR6 ;  /* 0x00000006ff0a7e24 */ /* 0x000fe4000f8e00ff */
[----:B------:R-:W-:Y:S02]  /*10d0*/  IMAD.U32 R6, RZ, RZ, UR4 ;  /* 0x00000004ff067e24 */ /* 0x000fe4000f8e00ff */
[----:B------:R-:W-:-:S02]  /*10e0*/  IMAD.U32 R7, RZ, RZ, UR5 ;  /* 0x00000005ff077e24 */ /* 0x000fc4000f8e00ff */
[----:B------:R-:W-:Y:S02]  /*10f0*/  IMAD.U32 R11, RZ, RZ, UR7 ;  /* 0x00000007ff0b7e24 */ /* 0x000fe4000f8e00ff */
[----:B------:R-:W-:Y:S02]  /*1100*/  IMAD.MOV.U32 R8, RZ, RZ, 0x1e1 ;  /* 0x000001e1ff087424 */ /* 0x000fe400078e00ff */
[----:B------:R-:W-:Y:S02]  /*1110*/  IMAD.MOV.U32 R12, RZ, RZ, 0x1 ;  /* 0x00000001ff0c7424 */ /* 0x000fe400078e00ff */
[----:B0-----:R-:W-:-:S07]  /*1120*/  IMAD.MOV.U32 R13, RZ, RZ, RZ ;  /* 0x000000ffff0d7224 */ /* 0x001fce00078e00ff */
[----:B------:R-:W-:-:S07]  /*1130*/  LEPC R20, `(.L_x_13) ;  /* 0x000000001014794e */ /* 0x000fce0000000000 */
[----:B-12--5:R-:W-:Y:S05]  /*1140*/  CALL.ABS.NOINC R14 ;  /* 0x000000000e007343 */ /* 0x026fea0003c00000 */
.L_x_13:
[----:B------:R-:W-:-:S04]  /*1150*/  LOP3.LUT R0, R19, 0x1, RZ, 0xfc, !PT ;  /* 0x0000000113007812 */ /* 0x000fc800078efcff */
[----:B------:R-:W-:-:S13]  /*1160*/  ISETP.NE.AND P0, PT, R0, 0x3, PT ;  /* 0x000000030000780c */ /* 0x000fda0003f05270 */
[----:B------:R-:W-:Y:S05]  /*1170*/  @!P0 BRA `(.L_x_14) ;  /* 0x0000000000048947 */ /* 0x000fea0003800000 */
[----:B------:R-:W-:Y:S01]  /*1180*/  BPT.TRAP 0x1 ;  /* 0x000000040000795c */ /* 0x000fe20000300000 */
.L_x_14:
[----:B------:R-:W3:Y:S01]  /*1190*/  S2UR UR5, SR_CgaCtaId ;  /* 0x00000000000579c3 */ /* 0x000ee20000008800 */
[----:B------:R-:W-:Y:S01]  /*11a0*/  UMOV UR4, 0x400 ;  /* 0x0000040000047882 */ /* 0x000fe20000000000 */
[----:B------:R-:W-:Y:S02]  /*11b0*/  IMAD.U32 R0, RZ, RZ, UR38 ;  /* 0x00000026ff007e24 */ /* 0x000fe4000f8e00ff */
[----:B------:R-:W-:-:S03]  /*11c0*/  IMAD.U32 R3, RZ, RZ, UR39 ;  /* 0x00000027ff037e24 */ /* 0x000fc6000f8e00ff */
[----:B------:R-:W-:Y:S01]  /*11d0*/  SHF.L.U32 R0, R0, 0x1f, RZ ;  /* 0x0000001f00007819 */ /* 0x000fe200000006ff */
[----:B---3--:R-:W-:-:S06]  /*11e0*/  ULEA UR4, UR5, UR4, 0x18 ;  /* 0x0000000405047291 */ /* 0x008fcc000f8ec03f */
[----:B------:R-:W-:-:S04]  /*11f0*/  IMAD.U32 R6, RZ, RZ, UR4 ;  /* 0x00000004ff067e24 */ /* 0x000fc8000f8e00ff */
[----:B------:R-:W-:-:S04]  /*1200*/  IMAD R3, R3, 0x8, R6 ;  /* 0x0000000803037824 */ /* 0x000fc800078e0206 */
[----:B------:R3:W4:Y:S01]  /*1210*/  SYNCS.PHASECHK.TRANS64.TRYWAIT P1, [R3+URZ], R0 ;  /* 0x00000000030075a7 */ /* 0x000722000802017f */
[----:B------:R-:W-:Y:S05]  /*1220*/  @!P0 BRA `(.L_x_15) ;  /* 0x0000000000048947 */ /* 0x000fea0003800000 */
[----:B------:R-:W-:Y:S01]  /*1230*/  BPT.TRAP 0x1 ;  /* 0x000000040000795c */ /* 0x000fe20000300000 */
.L_x_15:
[----:B----4-:R-:W-:Y:S05]  /*1240*/  @P1 BRA `(.L_x_16) ;  /* 0x0000000000081947 */ /* 0x010fea0003800000 */
[----:B------:R-:W4:Y:S02]  /*1250*/  SYNCS.PHASECHK.TRANS64.TRYWAIT P1, [R3+URZ], R0 ;  /* 0x00000000030075a7 */ /* 0x000f24000802017f */
[----:B----4-:R-:W-:Y:S05]  /*1260*/  @!P1 BRA `(.L_x_17) ;  /* 0x0000008c00889947 */ /* 0x010fea0003800000 */
.L_x_16:
[----:B------:R-:W-:-:S04]  /*1270*/  UISETP.LT.AND UP0, UPT, UR40, 0x1, UPT ;  /* 0x000000012800788c */ /* 0x000fc8000bf01270 */
[----:B------:R-:W-:-:S06]  /*1280*/  USEL UR4, UR40, 0x1, UP0 ;  /* 0x0000000128047887 */ /* 0x000fcc0008000000 */
[----:B---34-:R-:W-:Y:S01]  /*1290*/  IMAD.U32 R0, RZ, RZ, UR4 ;  /* 0x00000004ff007e24 */ /* 0x018fe2000f8e00ff */
[----:B------:R-:W-:Y:S05]  /*12a0*/  WARPSYNC.ALL ;  /* 0x0000000000007948 */ /* 0x000fea0003800000 */
[----:B------:R-:W-:-:S04]  /*12b0*/  IADD3 R0, -R0, UR40, RZ ;  /* 0x0000002800007c10 */ /* 0x000fc8000fffe1ff */
[----:B------:R-:W-:Y:S02]  /*12c0*/  ISETP.GE.AND P1, PT, R0, 0x1, PT ;  /* 0x000000010000780c */ /* 0x000fe40003f26270 */
[----:B------:R-:W-:Y:S01]  /*12d0*/  R2UR UR4, R6 ;  /* 0x00000000060472ca */ /* 0x000fe200000e0000 */
[----:B------:R-:W-:Y:S01]  /*12e0*/  ULEA UR5, UR39, UR41, 0xb ;  /* 0x0000002927057291 */ /* 0x000fe2000f8e583f */
[----:B------:R-:W-:Y:S01]  /*12f0*/  WARPGROUP.ARRIVE ;  /* 0x00000000000079c5 */ /* 0x000fe20000000000 */
[----:B------:R-:W-:Y:S01]  /*1300*/  UMOV UR9, 0x40000040 ;  /* 0x4000004000097882 */ /* 0x000fe20000000000 */
[----:B------:R-:W-:-:S04]  /*1310*/  UMOV UR11, 0x40000040 ;  /* 0x40000040000b7882 */ /* 0x000fc80000000000 */
[----:B------:R-:W-:-:S05]  /*1320*/  UMOV UR8, UR5 ;  /* 0x0000000500087c82 */ /* 0x000fca0008000000 */
[----:B------:R-:W-:-:S04]  /*1330*/  UIADD3 UR4, UR4, 0x20100, URZ ;  /* 0x0002010004047890 */ /* 0x000fc8000fffe03f */
[----:B------:R-:W-:-:S04]  /*1340*/  USHF.R.U32.HI UR4, URZ, 0x4, UR4 ;  /* 0x000000043f047899 */ /* 0x000fc80008011604 */
[----:B------:R-:W-:-:S04]  /*1350*/  ULOP3.LUT UR4, UR4, 0x3fff, URZ, 0xc0, !UPT ;  /* 0x00003fff04047892 */ /* 0x000fc8000f8ec03f */
[----:B------:R-:W-:-:S04]  /*1360*/  ULOP3.LUT UR4, UR4, 0x10000, URZ, 0xfc, !UPT ;  /* 0x0001000004047892 */ /* 0x000fc8000f8efc3f */
[----:B------:R-:W-:-:S07]  /*1370*/  ULEA UR6, UR39, UR4, 0xa ;  /* 0x0000000427067291 */ /* 0x000fce000f8e503f */
[----:B------:R-:W-:Y:S02]  /*1380*/  UMOV UR10, UR6 ;  /* 0x00000006000a7c82 */ /* 0x000fe40008000000 */
[----:B------:R-:W-:Y:S01]  /*1390*/  IGMMA.64x128x32.S8.S8 R88, gdesc[UR8], RZ, !UPT, gsb0 ;  /* 0x03600000085879f1 */ /* 0x000fe2000c0410ff */
[----:B------:R-:W-:Y:S01]  /*13a0*/  UIADD3 UR8, UR5, 0x400, URZ ;  /* 0x0000040005087890 */ /* 0x000fe2000fffe03f */
[----:B------:R-:W-:Y:S01]  /*13b0*/  UMOV UR9, 0x40000040 ;  /* 0x4000004000097882 */ /* 0x000fe20000000000 */
[----:B------:R-:W-:Y:S02]  /*13c0*/  WARPGROUP.DEPBAR.LE gsb0, 0x0 ;  /* 0x00008000000079c5 */ /* 0x000fe40000010000 */
[----:B------:R-:W-:-:S06]  /*13d0*/  WARPGROUP.ARRIVE ;  /* 0x00000000000079c5 */ /* 0x000fcc0000000000 */
[----:B------:R-:W-:Y:S01]  /*13e0*/  IGMMA.64x128x32.S8.S8 R24, gdesc[UR8], RZ, !UPT, gsb0 ;  /* 0x03600000081879f1 */ /* 0x000fe2000c0410ff */
[----:B------:R-:W-:Y:S02]  /*13f0*/  UIADD3 UR8, UR5, 0x2, URZ ;  /* 0x0000000205087890 */ /* 0x000fe4000fffe03f */
[----:B------:R-:W-:Y:S01]  /*1400*/  UIADD3 UR10, UR6, 0x2, URZ ;  /* 0x00000002060a7890 */ /* 0x000fe2000fffe03f */
[----:B------:R-:W-:Y:S01]  /*1410*/  UMOV UR9, 0x40000040 ;  /* 0x4000004000097882 */ /* 0x000fe20000000000 */
[----:B------:R-:W-:Y:S01]  /*1420*/  UMOV UR11, 0x40000040 ;  /* 0x40000040000b7882 */ /* 0x000fe20000000000 */
[----:B------:R-:W-:Y:S02]  /*1430*/  WARPGROUP.DEPBAR.LE gsb0, 0x0 ;  /* 0x00008000000079c5 */ /* 0x000fe40000010000 */
[----:B------:R-:W-:-:S06]  /*1440*/  WARPGROUP.ARRIVE ;  /* 0x00000000000079c5 */ /* 0x000fcc0000000000 */
[----:B------:R-:W-:Y:S01]  /*1450*/  IGMMA.64x128x32.S8.S8 R88, gdesc[UR8], R88, gsb0 ;  /* 0x03600000085879f1 */ /* 0x000fe20008041058 */
[----:B------:R-:W-:Y:S01]  /*1460*/  UIADD3 UR8, UR5, 0x402, URZ ;  /* 0x0000040205087890 */ /* 0x000fe2000fffe03f */
[----:B------:R-:W-:Y:S01]  /*1470*/  UMOV UR9, 0x40000040 ;  /* 0x4000004000097882 */ /* 0x000fe20000000000 */
[----:B------:R-:W-:Y:S02]  /*1480*/  WARPGROUP.DEPBAR.LE gsb0, 0x0 ;  /* 0x00008000000079c5 */ /* 0x000fe40000010000 */
[----:B------:R-:W-:-:S06]  /*1490*/  WARPGROUP.ARRIVE ;  /* 0x00000000000079c5 */ /* 0x000fcc0000000000 */
[----:B------:R-:W-:Y:S01]  /*14a0*/  IGMMA.64x128x32.S8.S8 R24, gdesc[UR8], R24, gsb0 ;  /* 0x03600000081879f1 */ /* 0x000fe20008041018 */
        /* <DEDUP_REMOVED lines=23> */
[----:B------:R-:W-:Y:S03]  /*1620*/  IGMMA.64x128x32.S8.S8 R24, gdesc[UR8], R24, gsb0 ;  /* 0x03600000081879f1 */ /* 0x000fe60008041018 */
[----:B------:R-:W-:Y:S02]  /*1630*/  WARPGROUP.DEPBAR.LE gsb0, 0x0 ;  /* 0x00008000000079c5 */ /* 0x000fe40000010000 */
[----:B------:R-:W-:Y:S05]  /*1640*/  @!P1 BRA `(.L_x_18) ;  /* 0x0000000400709947 */ /* 0x000fea0003800000 */
[----:B------:R-:W-:Y:S02]  /*1650*/  UIADD3 UR5, UR39, 0x1, URZ ;  /* 0x0000000127057890 */ /* 0x000fe4000fffe03f */
[----:B------:R-:W-:Y:S02]  /*1660*/  IMAD.U32 R3, RZ, RZ, UR39 ;  /* 0x00000027ff037e24 */ /* 0x000fe4000f8e00ff */
[----:B------:R-:W-:-:S04]  /*1670*/  UISETP.NE.AND UP0, UPT, UR5, 0x4, UPT ;  /* 0x000000040500788c */ /* 0x000fc8000bf05270 */
[----:B------:R-:W-:Y:S02]  /*1680*/  USEL UR6, URZ, 0x1, UP0 ;  /* 0x000000013f067887 */ /* 0x000fe40008000000 */
[----:B------:R-:W-:Y:S02]  /*1690*/  USEL UR5, UR5, URZ, UP0 ;  /* 0x0000003f05057287 */ /* 0x000fe40008000000 */
[----:B------:R-:W-:-:S06]  /*16a0*/  ULOP3.LUT UR6, UR38, UR6, URZ, 0x3c, !UPT ;  /* 0x0000000626067292 */ /* 0x000fcc000f8e3c3f */
[----:B------:R-:W-:-:S07]  /*16b0*/  IMAD.U32 R7, RZ, RZ, UR6 ;  /* 0x00000006ff077e24 */ /* 0x000fce000f8e00ff */
.L_x_25:
[----:B------:R-:W-:Y:S05]  /*16c0*/  @!P0 BRA `(.L_x_19) ;  /* 0x0000000000048947 */ /* 0x000fea0003800000 */
[----:B------:R-:W-:Y:S01]  /*16d0*/  BPT.TRAP 0x1 ;  /* 0x000000040000795c */ /* 0x000fe20000300000 */
.L_x_19:
[----:B------:R-:W3:Y:S01]  /*16e0*/  S2UR UR7, SR_CgaCtaId ;  /* 0x00000000000779c3 */ /* 0x000ee20000008800 */
[----:B------:R-:W-:Y:S01]  /*16f0*/  UMOV UR6, 0x400 ;  /* 0x0000040000067882 */ /* 0x000fe20000000000 */
[----:B01----:R-:W-:Y:S01]  /*1700*/  IMAD.U32 R5, RZ, RZ, UR5 ;  /* 0x00000005ff057e24 */ /* 0x003fe2000f8e00ff */
[----:B------:R-:W-:Y:S01]  /*1710*/  SHF.L.U32 R4, R7, 0x1f, RZ ;  /* 0x0000001f07047819 */ /* 0x000fe200000006ff */
[----:B---3--:R-:W-:-:S06]  /*1720*/  ULEA UR6, UR7, UR6, 0x18 ;  /* 0x0000000607067291 */ /* 0x008fcc000f8ec03f */
[----:B------:R-:W-:-:S04]  /*1730*/  IMAD.U32 R6, RZ, RZ, UR6 ;  /* 0x00000006ff067e24 */ /* 0x000fc8000f8e00ff */
[----:B------:R-:W-:-:S04]  /*1740*/  IMAD R5, R5, 0x8, R6 ;  /* 0x0000000805057824 */ /* 0x000fc800078e0206 */
[----:B------:R0:W1:Y:S01]  /*1750*/  SYNCS.PHASECHK.TRANS64.TRYWAIT P1, [R5+URZ], R4 ;  /* 0x00000004050075a7 */ /* 0x000062000802017f */
[----:B------:R-:W-:Y:S05]  /*1760*/  @!P0 BRA `(.L_x_20) ;  /* 0x0000000000048947 */ /* 0x000fea0003800000 */
[----:B------:R-:W-:Y:S01]  /*1770*/  BPT.TRAP 0x1 ;  /* 0x000000040000795c */ /* 0x000fe20000300000 */
.L_x_20:
[----:B-1----:R-:W-:Y:S05]  /*1780*/  @P1 BRA `(.L_x_21) ;  /* 0x0000000000081947 */ /* 0x002fea0003800000 */
[----:B------:R-:W1:Y:S02]  /*1790*/  SYNCS.PHASECHK.TRANS64.TRYWAIT P1, [R5+URZ], R4 ;  /* 0x00000004050075a7 */ /* 0x000e64000802017f */
[----:B-1----:R-:W-:Y:S05]  /*17a0*/  @!P1 BRA `(.L_x_22) ;  /* 0x00000088004c9947 */ /* 0x002fea0003800000 */
.L_x_21:
[----:B------:R-:W-:Y:S01]  /*17b0*/  ULEA UR6, UR5, UR41, 0xb ;  /* 0x0000002905067291 */ /* 0x000fe2000f8e583f */
[----:B------:R-:W-:Y:S01]  /*17c0*/  WARPGROUP.ARRIVE ;  /* 0x00000000000079c5 */ /* 0x000fe20000000000 */
[----:B------:R-:W-:Y:S01]  /*17d0*/  ULEA UR7, UR5, UR4, 0xa ;  /* 0x0000000405077291 */ /* 0x000fe2000f8e503f */
[----:B------:R-:W-:Y:S01]  /*17e0*/  UMOV UR9, 0x40000040 ;  /* 0x4000004000097882 */ /* 0x000fe20000000000 */
[----:B------:R-:W-:-:S03]  /*17f0*/  UMOV UR11, 0x40000040 ;  /* 0x40000040000b7882 */ /* 0x000fc60000000000 */
[----:B------:R-:W-:Y:S02]  /*1800*/  UMOV UR8, UR6 ;  /* 0x0000000600087c82 */ /* 0x000fe40008000000 */
[----:B------:R-:W-:Y:S02]  /*1810*/  UMOV UR10, UR7 ;  /* 0x00000007000a7c82 */ /* 0x000fe40008000000 */
        /* <DEDUP_REMOVED lines=44> */
[----:B------:R-:W-:Y:S01]  /*1ae0*/  BPT.TRAP 0x1 ;  /* 0x000000040000795c */ /* 0x000fe20000300000 */
.L_x_23:
[----:B01----:R-:W-:Y:S01]  /*1af0*/  IMAD R4, R3, 0x8, R6 ;  /* 0x0000000803047824 */ /* 0x003fe200078e0206 */
[----:B------:R-:W-:-:S03]  /*1b00*/  ISETP.GT.U32.AND P1, PT, R19, 0x1, PT ;  /* 0x000000011300780c */ /* 0x000fc60003f24070 */
[----:B------:R-:W-:-:S05]  /*1b10*/  VIADD R4, R4, 0x20 ;  /* 0x0000002004047836 */ /* 0x000fca0000000000 */
[----:B------:R-:W-:-:S04]  /*1b20*/  PRMT R4, RZ, 0x654, R4 ;  /* 0x00000654ff047816 */ /* 0x000fc80000000004 */
[----:B------:R0:W-:Y:S01]  /*1b30*/  SYNCS.ARRIVE.TRANS64.RED.A1T0 RZ, [R4+URZ], RZ ;  /* 0x000000ff04ff79a7 */ /* 0x0001e2000810043f */
[----:B------:R-:W-:Y:S05]  /*1b40*/  @P1 BRA `(.L_x_24) ;  /* 0x0000000000041947 */ /* 0x000fea0003800000 */
[----:B------:R-:W-:Y:S01]  /*1b50*/  BPT.TRAP 0x1 ;  /* 0x000000040000795c */ /* 0x000fe20000300000 */
.L_x_24:
[----:B------:R-:W-:Y:S01]  /*1b60*/  UIADD3 UR5, UR5, 0x1, URZ ;  /* 0x0000000105057890 */ /* 0x000fe2000fffe03f */
[C---:B------:R-:W-:Y:S01]  /*1b70*/  ISETP.GT.AND P2, PT, R0.reuse, 0x1, PT ;  /* 0x000000010000780c */ /* 0x040fe20003f44270 */
[----:B------:R-:W-:Y:S02]  /*1b80*/  VIADD R3, R3, 0x1 ;  /* 0x0000000103037836 */ /* 0x000fe40000000000 */
[----:B------:R-:W-:Y:S01]  /*1b90*/  UISETP.NE.AND UP0, UPT, UR5, 0x4, UPT ;  /* 0x000000040500788c */ /* 0x000fe2000bf05270 */
[----:B------:R-:W-:Y:S02]  /*1ba0*/  VIADD R0, R0, 0xffffffff ;  /* 0xffffffff00007836 */ /* 0x000fe40000000000 */
[C---:B------:R-:W-:Y:S01]  /*1bb0*/  ISETP.NE.AND P1, PT, R3.reuse, 0x4, PT ;  /* 0x000000040300780c */ /* 0x040fe20003f25270 */
[----:B------:R-:W-:Y:S02]  /*1bc0*/  USEL UR6, URZ, 0x1, UP0 ;  /* 0x000000013f067887 */ /* 0x000fe40008000000 */
[----:B------:R-:W-:Y:S01]  /*1bd0*/  USEL UR5, UR5, URZ, UP0 ;  /* 0x0000003f05057287 */ /* 0x000fe20008000000 */
[----:B------:R-:W-:-:S03]  /*1be0*/  SEL R3, R3, RZ, P1 ;  /* 0x000000ff03037207 */ /* 0x000fc60000800000 */
[----:B------:R-:W-:Y:S01]  /*1bf0*/  LOP3.LUT R7, R7, UR6, RZ, 0x3c, !PT ;  /* 0x0000000607077c12 */ /* 0x000fe2000f8e3cff */
[----:B------:R-:W-:Y:S07]  /*1c00*/  @P2 BRA `(.L_x_25) ;  /* 0xfffffff800ac2947 */ /* 0x000fee000383ffff */
.L_x_18:
[----:B------:R-:W3:Y:S02]  /*1c10*/  LDC R0, c[0x0][0x28c] ;  /* 0x0000a300ff007b82 */ /* 0x000ee40000000800 */
[----:B---3--:R-:W-:-:S13]  /*1c20*/  ISETP.GE.AND P1, PT, R0, 0x1, PT ;  /* 0x000000010000780c */ /* 0x008fda0003f26270 */
[----:B------:R-:W-:Y:S05]  /*1c30*/  @!P1 BRA `(.L_x_26) ;  /* 0x0000000000389947 */ /* 0x000fea0003800000 */
[----:B------:R-:W-:Y:S05]  /*1c40*/  @!P0 BRA `(.L_x_27) ;  /* 0x0000000000048947 */ /* 0x000fea0003800000 */
[----:B------:R-:W-:Y:S01]  /*1c50*/  BPT.TRAP 0x1 ;  /* 0x000000040000795c */ /* 0x000fe20000300000 */
.L_x_27:
[----:B------:R-:W-:Y:S01]  /*1c60*/  UISETP.LT.AND UP0, UPT, UR40, 0x1, UPT ;  /* 0x000000012800788c */ /* 0x000fe2000bf01270 */
[----:B------:R-:W-:-:S03]  /*1c70*/  ISETP.GT.U32.AND P0, PT, R19, 0x1, PT ;  /* 0x000000011300780c */ /* 0x000fc60003f04070 */
[----:B------:R-:W-:-:S04]  /*1c80*/  USEL UR4, UR40, 0x1, UP0 ;  /* 0x0000000128047887 */ /* 0x000fc80008000000 */
[----:B------:R-:W-:-:S04]  /*1c90*/  UIADD3 UR4, UR39, UR40, -UR4 ;  /* 0x0000002827047290 */ /* 0x000fc8000fffe804 */
[----:B------:R-:W-:-:S04]  /*1ca0*/  USHF.L.U32 UR4, UR4, 0x3, URZ ;  /* 0x0000000304047899 */ /* 0x000fc8000800063f */
[----:B------:R-:W-:-:S06]  /*1cb0*/  ULOP3.LUT UR4, UR4, 0x18, URZ, 0xc0, !UPT ;  /* 0x0000001804047892 */ /* 0x000fcc000f8ec03f */
[----:B------:R-:W-:-:S05]  /*1cc0*/  IMAD.U32 R3, RZ, RZ, UR4 ;  /* 0x00000004ff037e24 */ /* 0x000fca000f8e00ff */
[----:B------:R-:W-:-:S04]  /*1cd0*/  IADD3 R0, R6, 0x20, R3 ;  /* 0x0000002006007810 */ /* 0x000fc80007ffe003 */
[----:B------:R-:W-:-:S04]  /*1ce0*/  PRMT R0, RZ, 0x654, R0 ;  /* 0x00000654ff007816 */ /* 0x000fc80000000000 */
[----:B------:R3:W-:Y:S01]  /*1cf0*/  SYNCS.ARRIVE.TRANS64.RED.A1T0 RZ, [R0+URZ], RZ ;  /* 0x000000ff00ff79a7 */ /* 0x0007e2000810043f */
[----:B------:R-:W-:Y:S05]  /*1d00*/  @P0 BRA `(.L_x_26) ;  /* 0x0000000000040947 */ /* 0x000fea0003800000 */
[----:B------:R-:W-:Y:S01]  /*1d10*/  BPT.TRAP 0x1 ;  /* 0x000000040000795c */ /* 0x000fe20000300000 */
.L_x_26:
[----:B------:R-:W4:Y:S01]  /*1d20*/  LDC R6, c[0x0][0x288] ;  /* 0x0000a200ff067b82 */ /* 0x000f220000000800 */
[--C-:B---3--:R-:W-:Y:S01]  /*1d30*/  SHF.R.U32.HI R0, RZ, 0x2, R18.reuse ;  /* 0x00000002ff007819 */ /* 0x108fe20000011612 */
[----:B------:R-:W-:Y:S01]  /*1d40*/  UIADD3 UR39, UR40, UR39, URZ ;  /* 0x0000002728277290 */ /* 0x000fe2000fffe03f */
[----:B01----:R-:W-:Y:S01]  /*1d50*/  SHF.R.U32.HI R5, RZ, 0x7, R18 ;  /* 0x00000007ff057819 */ /* 0x003fe20000011612 */
[----:B------:R-:W-:Y:S01]  /*1d60*/  IMAD.SHL.U32 R23, R23, 0x80, RZ ;  /* 0x0000008017177824 */ /* 0x000fe200078e00ff */
[----:B------:R-:W-:Y:S01]  /*1d70*/  LOP3.LUT R3, R0, 0x7, RZ, 0xc0, !PT ;  /* 0x0000000700037812 */ /* 0x000fe200078ec0ff */
[----:B------:R-:W-:Y:S01]  /*1d80*/  USHF.R.U32.HI UR4, URZ, 0x2, UR39 ;  /* 0x000000023f047899 */ /* 0x000fe20008011627 */
[C---:B------:R-:W-:Y:S01]  /*1d90*/  LOP3.LUT R4, R18.reuse, 0x60, RZ, 0xc0, !PT ;  /* 0x0000006012047812 */ /* 0x040fe200078ec0ff */
[----:B------:R-:W-:Y:S01]  /*1da0*/  IMAD.SHL.U32 R14, R18, 0x2, RZ ;  /* 0x00000002120e7824 */ /* 0x000fe200078e00ff */
[----:B------:R-:W-:Y:S01]  /*1db0*/  LOP3.LUT R0, R5, 0x1, RZ, 0xc0, !PT ;  /* 0x0000000105007812 */ /* 0x000fe200078ec0ff */
[----:B------:R-:W-:Y:S01]  /*1dc0*/  ULOP3.LUT UR4, UR4, 0x1, URZ, 0xc0, !UPT ;  /* 0x0000000104047892 */ /* 0x000fe2000f8ec03f */
[----:B------:R-:W-:Y:S01]  /*1dd0*/  SHF.R.U32.HI R8, RZ, 0x1, R4 ;  /* 0x00000001ff087819 */ /* 0x000fe20000011604 */
[----:B------:R-:W-:Y:S01]  /*1de0*/  ULDC UR8, c[0x0][0x284] ;  /* 0x0000a10000087ab9 */ /* 0x000fe20000000800 */
[----:B------:R-:W-:Y:S01]  /*1df0*/  UISETP.GT.U32.AND UP1, UPT, UR39, 0x3, UPT ;  /* 0x000000032700788c */ /* 0x000fe2000bf24070 */
[----:B------:R-:W-:Y:S01]  /*1e00*/  IMAD.SHL.U32 R4, R0, 0x40, RZ ;  /* 0x0000004000047824 */ /* 0x000fe200078e00ff */
[--C-:B------:R-:W-:Y:S01]  /*1e10*/  IADD3 R5, RZ, -R8, -R3.reuse ;  /* 0x80000008ff057210 */ /* 0x100fe20007ffe803 */
[----:B------:R-:W-:Y:S01]  /*1e20*/  UISETP.NE.U32.AND UP0, UPT, UR4, 0x1, UPT ;  /* 0x000000010400788c */ /* 0x000fe2000bf05070 */
[----:B------:R-:W-:Y:S01]  /*1e30*/  SHF.R.S32.HI R160, RZ, 0x1f, R22 ;  /* 0x0000001fffa07819 */ /* 0x000fe20000011416 */
[----:B------:R-:W-:Y:S01]  /*1e40*/  ULDC.64 UR6, c[0x0][0x5d0] ;  /* 0x0001740000067ab9 */ /* 0x000fe20000000a00 */
[----:B------:R-:W-:Y:S01]  /*1e50*/  LOP3.LUT R165, R4, 0x40, R3, 0xe2, !PT ;  /* 0x0000004004a57812 */ /* 0x000fe200078ee203 */
[----:B------:R-:W-:Y:S01]  /*1e60*/  UISETP.LT.U32.AND UP1, UPT, UR40, 0x4, UP1 ;  /* 0x000000042800788c */ /* 0x000fe20008f21070 */
[----:B------:R-:W-:Y:S01]  /*1e70*/  LOP3.LUT R3, R18, 0x3, RZ, 0xc0, !PT ;  /* 0x0000000312037812 */ /* 0x000fe200078ec0ff */
[----:B------:R-:W-:Y:S01]  /*1e80*/  UISETP.GT.U32.AND UP0, UPT, UR40, 0x3, !UP0 ;  /* 0x000000032800788c */ /* 0x000fe2000c704070 */
[C---:B------:R-:W-:Y:S01]  /*1e90*/  LOP3.LUT R14, R23.reuse, 0x6, R14, 0xf8, !PT ;  /* 0x00000006170e7812 */ /* 0x040fe200078ef80e */
[----:B------:R-:W-:Y:S01]  /*1ea0*/  IMAD R7, R160, UR6, RZ ;  /* 0x00000006a0077c24 */ /* 0x000fe2000f8e02ff */
[----:B----4-:R-:W-:Y:S01]  /*1eb0*/  ISETP.GE.AND P0, PT, R23, R6, PT ;  /* 0x000000061700720c */ /* 0x010fe20003f06270 */
[----:B------:R-:W-:Y:S01]  /*1ec0*/  IMAD R10, R3, -0x2, R6 ;  /* 0xfffffffe030a7824 */ /* 0x000fe200078e0206 */
[----:B------:R-:W-:Y:S01]  /*1ed0*/  SHF.R.S32.HI R15, RZ, 0x1f, R14 ;  /* 0x0000001fff0f7819 */ /* 0x000fe2000001140e */
[----:B------:R-:W-:Y:S01]  /*1ee0*/  IMAD.SHL.U32 R3, R152, 0x100, RZ ;  /* 0x0000010098037824 */ /* 0x000fe200078e00ff */
[----:B------:R-:W-:Y:S01]  /*1ef0*/  USEL UR5, URZ, 0x1, !UP1 ;  /* 0x000000013f057887 */ /* 0x000fe2000c800000 */
[----:B------:R-:W-:Y:S01]  /*1f00*/  IMAD R0, R0, -0x40, R5 ;  /* 0xffffffc000007824 */ /* 0x000fe200078e0205 */
[----:B------:R-:W-:Y:S01]  /*1f10*/  USEL UR4, URZ, 0x1, !UP0 ;  /* 0x000000013f047887 */ /* 0x000fe2000c000000 */
[----:B------:R-:W-:Y:S01]  /*1f20*/  IMAD.WIDE R4, R152, 0x100, RZ ;  /* 0x0000010098047825 */ /* 0x000fe200078e02ff */
[C---:B------:R-:W-:Y:S01]  /*1f30*/  ISETP.GE.OR P0, PT, R3.reuse, UR8, P0 ;  /* 0x0000000803007c0c */ /* 0x040fe20008706670 */
[----:B------:R-:W-:Y:S01]  /*1f40*/  ULOP3.LUT UR39, UR39, 0x3, URZ, 0xc0, !UPT ;  /* 0x0000000327277892 */ /* 0x000fe2000f8ec03f */
[----:B------:R-:W-:Y:S01]  /*1f50*/  IADD3 R0, -R3, UR8, R0 ;  /* 0x0000000803007c10 */ /* 0x000fe2000fffe100 */
[C---:B------:R-:W-:Y:S01]  /*1f60*/  IMAD R9, R22.reuse, UR7, R7 ;  /* 0x0000000716097c24 */ /* 0x040fe2000f8e0207 */
[----:B------:R-:W-:Y:S01]  /*1f70*/  ULOP3.LUT UR38, UR4, UR38, UR5, 0x96, !UPT ;  /* 0x0000002604267292 */ /* 0x000fe2000f8e9605 */
[----:B------:R-:W-:Y:S01]  /*1f80*/  IMAD.WIDE.U32 R6, R22, UR6, R14 ;  /* 0x0000000616067c25 */ /* 0x000fe2000f8e000e */
[----:B------:R-:W-:-:S03]  /*1f90*/  LOP3.LUT R165, R4, R165, R8, 0xfe, !PT ;  /* 0x000000a504a57212 */ /* 0x000fc600078efe08 */
[----:B------:R-:W-:Y:S02]  /*1fa0*/  IMAD.IADD R7, R7, 0x1, R9 ;  /* 0x0000000107077824 */ /* 0x000fe400078e0209 */
[----:B------:R-:W-:Y:S02]  /*1fb0*/  IMAD.IADD R3, R10, 0x1, -R23 ;  /* 0x000000010a037824 */ /* 0x000fe400078e0a17 */
[----:B------:R-:W-:Y:S01]  /*1fc0*/  IMAD.MOV.U32 R152, RZ, RZ, -0x1 ;  /* 0xffffffffff987424 */ /* 0x000fe200078e00ff */
[----:B------:R-:W-:Y:S06]  /*1fd0*/  @P0 BRA `(.L_x_28) ;  /* 0x0000006000f40947 */ /* 0x000fec0003800000 */
[----:B------:R-:W0:Y:S01]  /*1fe0*/  LDC.64 R20, c[0x0][0x5c8] ;  /* 0x00017200ff147b82 */ /* 0x000e220000000a00 */
[----:B------:R-:W-:Y:S01]  /*1ff0*/  ULDC.64 UR4, c[0x0][0x5c0] ;  /* 0x0001700000047ab9 */ /* 0x000fe20000000a00 */
[----:B------:R-:W-:Y:S01]  /*2000*/  BSSY B0, `(.L_x_28) ;  /* 0x000063a000007945 */ /* 0x000fe20003800000 */
[-C--:B0-----:R-:W-:Y:S01]  /*2010*/  IMAD R8, R5, R20.reuse, RZ ;  /* 0x0000001405087224 */ /* 0x081fe200078e02ff */
[----:B------:R-:W-:Y:S01]  /*2020*/  SHF.L.U64.HI R13, R20, 0x3, R21 ;  /* 0x00000003140d7819 */ /* 0x000fe20000010215 */
[----:B------:R-:W-:-:S04]  /*2030*/  IMAD.WIDE.U32 R6, R165, R20, R6 ;  /* 0x00000014a5067225 */ /* 0x000fc800078e0006 */
[----:B------:R-:W-:Y:S01]  /*2040*/  IMAD R9, R165, R21, R8 ;  /* 0x00000015a5097224 */ /* 0x000fe200078e0208 */
[----:B------:R-:W-:Y:S01]  /*2050*/  IADD3 R158, P0, R6, UR4, RZ ;  /* 0x00000004069e7c10 */ /* 0x000fe2000ff1e0ff */
[C---:B------:R-:W-:Y:S02]  /*2060*/  IMAD.SHL.U32 R11, R20.reuse, 0x8, RZ ;  /* 0x00000008140b7824 */ /* 0x040fe400078e00ff */
[----:B------:R-:W-:Y:S01]  /*2070*/  IMAD.IADD R9, R7, 0x1, R9 ;  /* 0x0000000107097824 */ /* 0x000fe200078e0209 */
[-C--:B------:R-:W-:Y:S02]  /*2080*/  LEA R6, P2, R20, R158.reuse, 0x7 ;  /* 0x0000009e14067211 */ /* 0x080fe400078438ff */
[----:B------:R-:W-:Y:S02]  /*2090*/  IADD3 R8, P1, R11, R158, RZ ;  /* 0x0000009e0b087210 */ /* 0x000fe40007f3e0ff */
[----:B------:R-:W-:Y:S02]  /*20a0*/  IADD3.X R159, R9, UR5, RZ, P0, !PT ;  /* 0x00000005099f7c10 */ /* 0x000fe400087fe4ff */
[----:B-----5:R-:W-:-:S02]  /*20b0*/  ISETP.NE.AND P0, PT, R154, RZ, PT ;  /* 0x000000ff9a00720c */ /* 0x020fc40003f05270 */
[----:B------:R-:W-:Y:S01]  /*20c0*/  LEA.HI.X R7, R20, R159, R21, 0x7, P2 ;  /* 0x0000009f14077211 */ /* 0x000fe200010f3c15 */
[----:B------:R-:W-:Y:S01]  /*20d0*/  IMAD.X R9, R13, 0x1, R159, P1 ;  /* 0x000000010d097824 */ /* 0x000fe200008e069f */
[----:B------:R-:W-:-:S05]  /*20e0*/  IADD3 R10, P2, R11, R6, RZ ;  /* 0x000000060b0a7210 */ /* 0x000fca0007f5e0ff */
[----:B------:R-:W-:-:S04]  /*20f0*/  IMAD.X R11, R13, 0x1, R7, P2 ;  /* 0x000000010d0b7824 */ /* 0x000fc800010e0607 */
[----:B------:R-:W-:Y:S05]  /*2100*/  @!P0 BRA `(.L_x_29) ;  /* 0x0000004800948947 */ /* 0x000fea0003800000 */
[----:B------:R-:W0:Y:S01]  /*2110*/  LDC.64 R156, c[0x0][0x5b0] ;  /* 0x00016c00ff9c7b82 */ /* 0x000e220000000a00 */
[----:B------:R-:W-:Y:S01]  /*2120*/  ULDC.64 UR4, c[0x0][0x5b8] ;  /* 0x00016e0000047ab9 */ /* 0x000fe20000000a00 */
[----:B------:R-:W-:Y:S01]  /*2130*/  ISETP.GE.AND P0, PT, R0, 0x1, PT ;  /* 0x000000010000780c */ /* 0x000fe20003f06270 */
[----:B------:R-:W-:Y:S01]  /*2140*/  IMAD R21, R160, UR4, RZ ;  /* 0x00000004a0157c24 */ /* 0x000fe2000f8e02ff */
[----:B------:R-:W-:Y:S01]  /*2150*/  BSSY B1, `(.L_x_30) ;  /* 0x0000010000017945 */ /* 0x000fe20003800000 */
[C---:B------:R-:W-:Y:S01]  /*2160*/  IMAD.WIDE.U32 R14, R22.reuse, UR4, R14 ;  /* 0x00000004160e7c25 */ /* 0x040fe2000f8e000e */
[----:B------:R-:W-:Y:S02]  /*2170*/  ISETP.LT.OR P3, PT, R3, 0x1, !P0 ;  /* 0x000000010300780c */ /* 0x000fe40004761670 */
[----:B------:R-:W1:Y:S01]  /*2180*/  LDC.64 R12, c[0x0][0x5a8] ;  /* 0x00016a00ff0c7b82 */ /* 0x000e620000000a00 */
[----:B------:R-:W-:Y:S02]  /*2190*/  IMAD R21, R22, UR5, R21 ;  /* 0x0000000516157c24 */ /* 0x000fe4000f8e0215 */
[----:B------:R-:W-:-:S02]  /*21a0*/  IMAD.MOV.U32 R20, RZ, RZ, R14 ;  /* 0x000000ffff147224 */ /* 0x000fc400078e000e */
[----:B------:R-:W-:Y:S02]  /*21b0*/  IMAD.IADD R21, R15, 0x1, R21 ;  /* 0x000000010f157824 */ /* 0x000fe400078e0215 */
[-C--:B0-----:R-:W-:Y:S01]  /*21c0*/  IMAD R160, R5, R156.reuse, RZ ;  /* 0x0000009c05a07224 */ /* 0x081fe200078e02ff */
[----:B------:R-:W-:Y:S01]  /*21d0*/  SHF.L.U64.HI R161, R156, 0x3, R157 ;  /* 0x000000039ca17819 */ /* 0x000fe2000001029d */
[----:B------:R-:W-:-:S04]  /*21e0*/  IMAD.WIDE.U32 R22, R165, R156, R20 ;  /* 0x0000009ca5167225 */ /* 0x000fc800078e0014 */
[----:B------:R-:W-:Y:S01]  /*21f0*/  IMAD R169, R165, R157, R160 ;  /* 0x0000009da5a97224 */ /* 0x000fe200078e02a0 */
[----:B-1----:R-:W-:Y:S01]  /*2200*/  IADD3 R22, P1, R22, R12, RZ ;  /* 0x0000000c16167210 */ /* 0x002fe20007f3e0ff */
[----:B------:R-:W-:-:S03]  /*2210*/  IMAD.SHL.U32 R160, R156, 0x8, RZ ;  /* 0x000000089ca07824 */ /* 0x000fc600078e00ff */
[----:B------:R-:W-:Y:S01]  /*2220*/  IADD3.X R23, R13, R23, R169, P1, !PT ;  /* 0x000000170d177210 */ /* 0x000fe20000ffe4a9 */
[----:B------:R-:W-:Y:S08]  /*2230*/  @P3 BRA `(.L_x_31) ;  /* 0x0000000000043947 */ /* 0x000ff00003800000 */
[----:B--2---:R0:W5:Y:S02]  /*2240*/  LDG.E.U8 R155, desc[UR36][R22.64] ;  /* 0x00000024169b7981 */ /* 0x004164000c1e1100 */
.L_x_31:
[----:B------:R-:W-:Y:S05]  /*2250*/  BSYNC B1 ;  /* 0x0000000000017941 */ /* 0x000fea0003800000 */
.L_x_30:
[----:B-----5:R-:W-:Y:S01]  /*2260*/  LOP3.LUT R164, R155, 0xffff, RZ, 0xc0, !PT ;  /* 0x0000ffff9ba47812 */ /* 0x020fe200078ec0ff */
[----:B------:R-:W-:Y:S01]  /*2270*/  IMAD.WIDE.U32 R162, R165, R156, R160 ;  /* 0x0000009ca5a27225 */ /* 0x000fe200078e00a0 */
[----:B------:R-:W-:Y:S01]  /*2280*/  ISETP.LT.OR P4, PT, R3, 0x2, !P0 ;  /* 0x000000020300780c */ /* 0x000fe20004781670 */
[----:B------:R-:W-:Y:S01]  /*2290*/  BSSY B1, `(.L_x_32) ;  /* 0x000000e000017945 */ /* 0x000fe20003800000 */
[----:B------:R-:W-:Y:S01]  /*22a0*/  PRMT R167, R164, 0x8880, RZ ;  /* 0x00008880a4a77816 */ /* 0x000fe200000000ff */
[----:B------:R-:W-:Y:S01]  /*22b0*/  IMAD.IADD R163, R169, 0x1, R163 ;  /* 0x00000001a9a37824 */ /* 0x000fe200078e02a3 */
[----:B------:R-:W-:Y:S02]  /*22c0*/  IADD3 R162, P2, P5, R14, R12, R162 ;  /* 0x0000000c0ea27210 */ /* 0x000fe40007d5e0a2 */
[----:B------:R-:W-:Y:S01]  /*22d0*/  ISETP.GE.AND P1, PT, R0, 0x9, PT ;  /* 0x000000090000780c */ /* 0x000fe20003f26270 */
[----:B------:R-:W-:Y:S01]  /*22e0*/  IMAD R164, R167, R154, RZ ;  /* 0x0000009aa7a47224 */ /* 0x000fe200078e02ff */
[----:B------:R-:W-:-:S02]  /*22f0*/  IADD3.X R163, R21, R13, R163, P2, P5 ;  /* 0x0000000d15a37210 */ /* 0x000fc400017ea4a3 */
[----:B------:R-:W-:Y:S01]  /*2300*/  ISETP.LT.OR P2, PT, R3, 0x1, !P1 ;  /* 0x000000010300780c */ /* 0x000fe20004f41670 */
[----:B------:R-:W-:-:S05]  /*2310*/  @!P3 IMAD R167, R88, R153, R164 ;  /* 0x0000009958a7b224 */ /* 0x000fca00078e02a4 */
[----:B------:R1:W-:Y:S01]  /*2320*/  @!P3 STG.E.U8 desc[UR36][R158.64], R167 ;  /* 0x000000a79e00b986 */ /* 0x0003e2000c101124 */
[----:B------:R-:W-:Y:S06]  /*2330*/  @P4 BRA `(.L_x_33) ;  /* 0x00000000000c4947 */ /* 0x000fec0003800000 */
[----:B--2---:R-:W1:Y:S02]  /*2340*/  LDG.E.U8 R155, desc[UR36][R22.64+0x1] ;  /* 0x00000124169b7981 */ /* 0x004e64000c1e1100 */
[----:B-1----:R-:W-:-:S05]  /*2350*/  PRMT R167, R155, 0x8880, RZ ;  /* 0x000088809ba77816 */ /* 0x002fca00000000ff */
[----:B------:R-:W-:-:S07]  /*2360*/  IMAD R164, R167, R154, RZ ;  /* 0x0000009aa7a47224 */ /* 0x000fce00078e02ff */
.L_x_33:
[----:B------:R-:W-:Y:S05]  /*2370*/  BSYNC B1 ;  /* 0x0000000000017941 */ /* 0x000fea0003800000 */
.L_x_32:
[----:B------:R-:W-:Y:S01]  /*2380*/  @!P4 IMAD R89, R89, R153, R164 ;  /* 0x000000995959c224 */ /* 0x000fe200078e02a4 */
[----:B------:R-:W-:Y:S04]  /*2390*/  BSSY B1, `(.L_x_34) ;  /* 0x0000006000017945 */ /* 0x000fe80003800000 */
[----:B------:R3:W-:Y:S01]  /*23a0*/  @!P4 STG.E.U8 desc[UR36][R158.64+0x1], R89 ;  /* 0x000001599e00c986 */ /* 0x0007e2000c101124 */
[----:B------:R-:W-:Y:S05]  /*23b0*/  @P2 BRA `(.L_x_35) ;  /* 0x00000000000c2947 */ /* 0x000fea0003800000 */
[----:B--2---:R-:W3:Y:S02]  /*23c0*/  LDG.E.U8 R155, desc[UR36][R162.64] ;  /* 0x00000024a29b7981 */ /* 0x004ee4000c1e1100 */
[----:B---3--:R-:W-:-:S05]  /*23d0*/  PRMT R89, R155, 0x8880, RZ ;  /* 0x000088809b597816 */ /* 0x008fca00000000ff */
[----:B------:R-:W-:-:S07]  /*23e0*/  IMAD R164, R89, R154, RZ ;  /* 0x0000009a59a47224 */ /* 0x000fce00078e02ff */
.L_x_35:
[----:B------:R-:W-:Y:S05]  /*23f0*/  BSYNC B1 ;  /* 0x0000000000017941 */ /* 0x000fea0003800000 */
.L_x_34:
[C---:B------:R-:W-:Y:S01]  /*2400*/  ISETP.LT.OR P4, PT, R3.reuse, 0x2, !P1 ;  /* 0x000000020300780c */ /* 0x040fe20004f81670 */
[----:B---3--:R-:W-:Y:S01]  /*2410*/  @!P2 IMAD R89, R90, R153, R164 ;  /* 0x000000995a59a224 */ /* 0x008fe200078e02a4 */
[----:B------:R-:W-:Y:S01]  /*2420*/  BSSY B1, `(.L_x_36) ;  /* 0x0000009000017945 */ /* 0x000fe20003800000 */
[C---:B------:R-:W-:Y:S02]  /*2430*/  ISETP.LT.OR P3, PT, R3.reuse, 0x9, !P0 ;  /* 0x000000090300780c */ /* 0x040fe40004761670 */
[C---:B------:R-:W-:Y:S01]  /*2440*/  ISETP.LT.OR P5, PT, R3.reuse, 0xa, !P0 ;  /* 0x0000000a0300780c */ /* 0x040fe200047a1670 */
[----:B------:R3:W-:Y:S01]  /*2450*/  @!P2 STG.E.U8 desc[UR36][R8.64], R89 ;  /* 0x000000590800a986 */ /* 0x0007e2000c101124 */
[----:B------:R-:W-:-:S06]  /*2460*/  ISETP.LT.OR P2, PT, R3, 0x9, !P1 ;  /* 0x000000090300780c */ /* 0x000fcc0004f41670 */
[----:B------:R-:W-:Y:S07]  /*2470*/  @P4 BRA `(.L_x_37) ;  /* 0x00000000000c4947 */ /* 0x000fee0003800000 */
[----:B--2---:R-:W3:Y:S02]  /*2480*/  LDG.E.U8 R155, desc[UR36][R162.64+0x1] ;  /* 0x00000124a29b7981 */ /* 0x004ee4000c1e1100 */
[----:B---3--:R-:W-:-:S05]  /*2490*/  PRMT R89, R155, 0x8880, RZ ;  /* 0x000088809b597816 */ /* 0x008fca00000000ff */
[----:B------:R-:W-:-:S07]  /*24a0*/  IMAD R164, R89, R154, RZ ;  /* 0x0000009a59a47224 */ /* 0x000fce00078e02ff */
.L_x_37:
[----:B------:R-:W-:Y:S05]  /*24b0*/  BSYNC B1 ;  /* 0x0000000000017941 */ /* 0x000fea0003800000 */
.L_x_36:
[----:B------:R-:W-:Y:S01]  /*24c0*/  @!P4 IMAD R91, R91, R153, R164 ;  /* 0x000000995b5bc224 */ /* 0x000fe200078e02a4 */
[----:B------:R-:W-:Y:S04]  /*24d0*/  BSSY B1, `(.L_x_38) ;  /* 0x0000006000017945 */ /* 0x000fe80003800000 */
[----:B------:R4:W-:Y:S01]  /*24e0*/  @!P4 STG.E.U8 desc[UR36][R8.64+0x1], R91 ;  /* 0x0000015b0800c986 */ /* 0x0009e2000c101124 */
[----:B------:R-:W-:Y:S05]  /*24f0*/  @P3 BRA `(.L_x_39) ;  /* 0x00000000000c3947 */ /* 0x000fea0003800000 */
[----:B--2---:R-:W3:Y:S02]  /*2500*/  LDG.E.U8 R155, desc[UR36][R22.64+0x8] ;  /* 0x00000824169b7981 */ /* 0x004ee4000c1e1100 */
[----:B---3--:R-:W-:-:S05]  /*2510*/  PRMT R89, R155, 0x8880, RZ ;  /* 0x000088809b597816 */ /* 0x008fca00000000ff */
[----:B------:R-:W-:-:S07]  /*2520*/  IMAD R164, R89, R154, RZ ;  /* 0x0000009a59a47224 */ /* 0x000fce00078e02ff */
.L_x_39:
[----:B------:R-:W-:Y:S05]  /*2530*/  BSYNC B1 ;  /* 0x0000000000017941 */ /* 0x000fea0003800000 */
.L_x_38:
[----:B---3--:R-:W-:Y:S01]  /*2540*/  @!P3 IMAD R89, R92, R153, R164 ;  /* 0x000000995c59b224 */ /* 0x008fe200078e02a4 */
[----:B------:R-:W-:Y:S04]  /*2550*/  BSSY B1, `(.L_x_40) ;  /* 0x0000006000017945 */ /* 0x000fe80003800000 */
[----:B------:R3:W-:Y:S01]  /*2560*/  @!P3 STG.E.U8 desc[UR36][R158.64+0x8], R89 ;  /* 0x000008599e00b986 */ /* 0x0007e2000c101124 */
[----:B------:R-:W-:Y:S05]  /*2570*/  @P5 BRA `(.L_x_41) ;  /* 0x00000000000c5947 */ /* 0x000fea0003800000 */
[----:B--2---:R-:W3:Y:S02]  /*2580*/  LDG.E.U8 R155, desc[UR36][R22.64+0x9] ;  /* 0x00000924169b7981 */ /* 0x004ee4000c1e1100 */
[----:B---3--:R-:W-:-:S05]  /*2590*/  PRMT R89, R155, 0x8880, RZ ;  /* 0x000088809b597816 */ /* 0x008fca00000000ff */
[----:B------:R-:W-:-:S07]  /*25a0*/  IMAD R164, R89, R154, RZ ;  /* 0x0000009a59a47224 */ /* 0x000fce00078e02ff */
.L_x_41:
[----:B------:R-:W-:Y:S05]  /*25b0*/  BSYNC B1 ;  /* 0x0000000000017941 */ /* 0x000fea0003800000 */
.L_x_40:
[----:B------:R-:W-:Y:S01]  /*25c0*/  @!P5 IMAD R93, R93, R153, R164 ;  /* 0x000000995d5dd224 */ /* 0x000fe200078e02a4 */
[----:B------:R-:W-:Y:S04]  /*25d0*/  BSSY B1, `(.L_x_42) ;  /* 0x0000006000017945 */ /* 0x000fe80003800000 */
[----:B------:R0:W-:Y:S01]  /*25e0*/  @!P5 STG.E.U8 desc[UR36][R158.64+0x9], R93 ;  /* 0x0000095d9e00d986 */ /* 0x0001e2000c101124 */
[----:B------:R-:W-:Y:S05]  /*25f0*/  @P2 BRA `(.L_x_43) ;  /* 0x00000000000c2947 */ /* 0x000fea0003800000 */
[----:B--2---:R-:W3:Y:S02]  /*2600*/  LDG.E.U8 R155, desc[UR36][R162.64+0x8] ;  /* 0x00000824a29b7981 */ /* 0x004ee4000c1e1100 */
[----:B---3--:R-:W-:-:S05]  /*2610*/  PRMT R89, R155, 0x8880, RZ ;  /* 0x000088809b597816 */ /* 0x008fca00000000ff */
[----:B------:R-:W-:-:S07]  /*2620*/  IMAD R164, R89, R154, RZ ;  /* 0x0000009a59a47224 */ /* 0x000fce00078e02ff */
.L_x_43:
[----:B------:R-:W-:Y:S05]  /*2630*/  BSYNC B1 ;  /* 0x0000000000017941 */ /* 0x000fea0003800000 */
.L_x_42:
        /* <DEDUP_REMOVED lines=11> */
.L_x_45:
[----:B------:R-:W-:Y:S05]  /*26f0*/  BSYNC B1 ;  /* 0x0000000000017941 */ /* 0x000fea0003800000 */
.L_x_44:
[----:B------:R-:W-:Y:S01]  /*2700*/  @!P4 IMAD R95, R95, R153, R164 ;  /* 0x000000995f5fc224 */ /* 0x000fe200078e02a4 */
[----:B------:R-:W-:Y:S04]  /*2710*/  BSSY B1, `(.L_x_46) ;  /* 0x0000006000017945 */ /* 0x000fe80003800000 */
[----:B------:R0:W-:Y:S01]  /*2720*/  @!P4 STG.E.U8 desc[UR36][R8.64+0x9], R95 ;  /* 0x0000095f0800c986 */ /* 0x0001e2000c101124 */
[----:B------:R-:W-:Y:S05]  /*2730*/  @P3 BRA `(.L_x_47) ;  /* 0x00000000000c3947 */ /* 0x000fea0003800000 */
[----:B--2---:R-:W3:Y:S02]  /*2740*/  LDG.E.U8 R155, desc[UR36][R22.64+0x10] ;  /* 0x00001024169b7981 */ /* 0x004ee4000c1e1100 */
[----:B---3--:R-:W-:-:S05]  /*2750*/  PRMT R89, R155, 0x8880, RZ ;  /* 0x000088809b597816 */ /* 0x008fca00000000ff */
[----:B------:R-:W-:-:S07]  /*2760*/  IMAD R164, R89, R154, RZ ;  /* 0x0000009a59a47224 */ /* 0x000fce00078e02ff */
.L_x_47:
[----:B------:R-:W-:Y:S05]  /*2770*/  BSYNC B1 ;  /* 0x0000000000017941 */ /* 0x000fea0003800000 */
.L_x_46:
[----:B---3--:R-:W-:Y:S01]  /*2780*/  @!P3 IMAD R89, R96, R153, R164 ;  /* 0x000000996059b224 */ /* 0x008fe200078e02a4 */
[----:B------:R-:W-:Y:S04]  /*2790*/  BSSY B1, `(.L_x_48) ;  /* 0x0000006000017945 */ /* 0x000fe80003800000 */
[----:B------:R3:W-:Y:S01]  /*27a0*/  @!P3 STG.E.U8 desc[UR36][R158.64+0x10], R89 ;  /* 0x000010599e00b986 */ /* 0x0007e2000c101124 */
[----:B------:R-:W-:Y:S05]  /*27b0*/  @P5 BRA `(.L_x_49) ;  /* 0x00000000000c5947 */ /* 0x000fea0003800000 */
[----:B--2---:R-:W3:Y:S02]  /*27c0*/  LDG.E.U8 R155, desc[UR36][R22.64+0x11] ;  /* 0x00001124169b7981 */ /* 0x004ee4000c1e1100 */
[----:B---3--:R-:W-:-:S05]  /*27d0*/  PRMT R89, R155, 0x8880, RZ ;  /* 0x000088809b597816 */ /* 0x008fca00000000ff */
[----:B------:R-:W-:-:S07]  /*27e0*/  IMAD R164, R89, R154, RZ ;  /* 0x0000009a59a47224 */ /* 0x000fce00078e02ff */
.L_x_49:
[----:B------:R-:W-:Y:S05]  /*27f0*/  BSYNC B1 ;  /* 0x0000000000017941 */ /* 0x000fea0003800000 */
.L_x_48:
[----:B------:R-:W-:Y:S01]  /*2800*/  @!P5 IMAD R97, R97, R153, R164 ;  /* 0x000000996161d224 */ /* 0x000fe200078e02a4 */
[----:B------:R-:W-:Y:S04]  /*2810*/  BSSY B1, `(.L_x_50) ;  /* 0x0000006000017945 */ /* 0x000fe80003800000 */
[----:B------:R0:W-:Y:S01]  /*2820*/  @!P5 STG.E.U8 desc[UR36][R158.64+0x11], R97 ;  /* 0x000011619e00d986 */ /* 0x0001e2000c101124 */
[----:B------:R-:W-:Y:S05]  /*2830*/  @P2 BRA `(.L_x_51) ;  /* 0x00000000000c2947 */ /* 0x000fea0003800000 */
[----:B--2---:R-:W3:Y:S02]  /*2840*/  LDG.E.U8 R155, desc[UR36][R162.64+0x10] ;  /* 0x00001024a29b7981 */ /* 0x004ee4000c1e1100 */
[----:B---3--:R-:W-:-:S05]  /*2850*/  PRMT R89, R155, 0x8880, RZ ;  /* 0x000088809b597816 */ /* 0x008fca00000000ff */
[----:B------:R-:W-:-:S07]  /*2860*/  IMAD R164, R89, R154, RZ ;  /* 0x0000009a59a47224 */ /* 0x000fce00078e02ff */
.L_x_51:
[----:B------:R-:W-:Y:S05]  /*2870*/  BSYNC B1 ;  /* 0x0000000000017941 */ /* 0x000fea0003800000 */
.L_x_50:
        /* <DEDUP_REMOVED lines=11> */
.L_x_53:
[----:B------:R-:W-:Y:S05]  /*2930*/  BSYNC B1 ;  /* 0x0000000000017941 */ /* 0x000fea0003800000 */
.L_x_52:
[----:B------:R-:W-:Y:S01]  /*2940*/  @!P4 IMAD R99, R99, R153, R164 ;  /* 0x000000996363c224 */ /* 0x000fe200078e02a4 */
[----:B------:R-:W-:Y:S04]  /*2950*/  BSSY B1, `(.L_x_54) ;  /* 0x0000006000017945 */ /* 0x000fe80003800000 */
[----:B------:R0:W-:Y:S01]  /*2960*/  @!P4 STG.E.U8 desc[UR36][R8.64+0x11], R99 ;  /* 0x000011630800c986 */ /* 0x0001e2000c101124 */
[----:B------:R-:W-:Y:S05]  /*2970*/  @P3 BRA `(.L_x_55) ;  /* 0x00000000000c3947 */ /* 0x000fea0003800000 */
[----:B--2---:R-:W3:Y:S02]  /*2980*/  LDG.E.U8 R155, desc[UR36][R22.64+0x18] ;  /* 0x00001824169b7981 */ /* 0x004ee4000c1e1100 */
[----:B---3--:R-:W-:-:S05]  /*2990*/  PRMT R89, R155, 0x8880, RZ ;  /* 0x000088809b597816 */ /* 0x008fca00000000ff */
[----:B------:R-:W-:-:S07]  /*29a0*/  IMAD R164, R89, R154, RZ ;  /* 0x0000009a59a47224 */ /* 0x000fce00078e02ff */
.L_x_55:
[----:B------:R-:W-:Y:S05]  /*29b0*/  BSYNC B1 ;  /* 0x0000000000017941 */ /* 0x000fea0003800000 */
.L_x_54:
[----:B---3--:R-:W-:Y:S01]  /*29c0*/  @!P3 IMAD R89, R100, R153, R164 ;  /* 0x000000996459b224 */ /* 0x008fe200078e02a4 */
[----:B------:R-:W-:Y:S04]  /*29d0*/  BSSY B1, `(.L_x_56) ;  /* 0x0000006000017945 */ /* 0x000fe80003800000 */
[----:B------:R3:W-:Y:S01]  /*29e0*/  @!P3 STG.E.U8 desc[UR36][R158.64+0x18], R89 ;  /* 0x000018599e00b986 */ /* 0x0007e2000c101124 */
[----:B------:R-:W-:Y:S05]  /*29f0*/  @P5 BRA `(.L_x_57) ;  /* 0x00000000000c5947 */ /* 0x000fea0003800000 */
[----:B--2---:R-:W3:Y:S02]  /*2a00*/  LDG.E.U8 R155, desc[UR36][R22.64+0x19] ;  /* 0x00001924169b7981 */ /* 0x004ee4000c1e1100 */
[----:B---3--:R-:W-:-:S05]  /*2a10*/  PRMT R89, R155, 0x8880, RZ ;  /* 0x000088809b597816 */ /* 0x008fca00000000ff */
[----:B------:R-:W-:-:S07]  /*2a20*/  IMAD R164, R89, R154, RZ ;  /* 0x0000009a59a47224 */ /* 0x000fce00078e02ff */
.L_x_57:
[----:B------:R-:W-:Y:S05]  /*2a30*/  BSYNC B1 ;  /* 0x0000000000017941 */ /* 0x000fea0003800000 */
.L_x_56:
[----:B------:R-:W-:Y:S01]  /*2a40*/  @!P5 IMAD R101, R101, R153, R164 ;  /* 0x000000996565d224 */ /* 0x000fe200078e02a4 */
[----:B------:R-:W-:Y:S04]  /*2a50*/  BSSY B1, `(.L_x_58) ;  /* 0x0000006000017945 */ /* 0x000fe80003800000 */
[----:B------:R0:W-:Y:S01]  /*2a60*/  @!P5 STG.E.U8 desc[UR36][R158.64+0x19], R101 ;  /* 0x000019659e00d986 */ /* 0x0001e2000c101124 */
[----:B------:R-:W-:Y:S05]  /*2a70*/  @P2 BRA `(.L_x_59) ;  /* 0x00000000000c2947 */ /* 0x000fea0003800000 */
[----:B--2---:R-:W3:Y:S02]  /*2a80*/  LDG.E.U8 R155, desc[UR36][R162.64+0x18] ;  /* 0x00001824a29b7981 */ /* 0x004ee4000c1e1100 */
[----:B---3--:R-:W-:-:S05]  /*2a90*/  PRMT R89, R155, 0x8880, RZ ;  /* 0x000088809b597816 */ /* 0x008fca00000000ff */
[----:B------:R-:W-:-:S07]  /*2aa0*/  IMAD R164, R89, R154, RZ ;  /* 0x0000009a59a47224 */ /* 0x000fce00078e02ff */
.L_x_59:
[----:B------:R-:W-:Y:S05]  /*2ab0*/  BSYNC B1 ;  /* 0x0000000000017941 */ /* 0x000fea0003800000 */
.L_x_58:
        /* <DEDUP_REMOVED lines=11> */
.L_x_61:
[----:B------:R-:W-:Y:S05]  /*2b70*/  BSYNC B1 ;  /* 0x0000000000017941 */ /* 0x000fea0003800000 */
.L_x_60:
[----:B------:R-:W-:Y:S01]  /*2b80*/  @!P4 IMAD R103, R103, R153, R164 ;  /* 0x000000996767c224 */ /* 0x000fe200078e02a4 */
[----:B------:R-:W-:Y:S04]  /*2b90*/  BSSY B1, `(.L_x_62) ;  /* 0x0000006000017945 */ /* 0x000fe80003800000 */
[----:B------:R0:W-:Y:S01]  /*2ba0*/  @!P4 STG.E.U8 desc[UR36][R8.64+0x19], R103 ;  /* 0x000019670800c986 */ /* 0x0001e2000c101124 */
[----:B------:R-:W-:Y:S05]  /*2bb0*/  @P3 BRA `(.L_x_63) ;  /* 0x00000000000c3947 */ /* 0x000fea0003800000 */
[----:B--2---:R-:W3:Y:S02]  /*2bc0*/  LDG.E.U8 R155, desc[UR36][R22.64+0x20] ;  /* 0x00002024169b7981 */ /* 0x004ee4000c1e1100 */
[----:B---3--:R-:W-:-:S05]  /*2bd0*/  PRMT R89, R155, 0x8880, RZ ;  /* 0x000088809b597816 */ /* 0x008fca00000000ff */
[----:B------:R-:W-:-:S07]  /*2be0*/  IMAD R164, R89, R154, RZ ;  /* 0x0000009a59a47224 */ /* 0x000fce00078e02ff */
.L_x_63:
[----:B------:R-:W-:Y:S05]  /*2bf0*/  BSYNC B1 ;  /* 0x0000000000017941 */ /* 0x000fea0003800000 */
.L_x_62:
[----:B---3--:R-:W-:Y:S01]  /*2c00*/  @!P3 IMAD R89, R104, R153, R164 ;  /* 0x000000996859b224 */ /* 0x008fe200078e02a4 */
[----:B------:R-:W-:Y:S04]  /*2c10*/  BSSY B1, `(.L_x_64) ;  /* 0x0000006000017945 */ /* 0x000fe80003800000 */
[----:B------:R3:W-:Y:S01]  /*2c20*/  @!P3 STG.E.U8 desc[UR36][R158.64+0x20], R89 ;  /* 0x000020599e00b986 */ /* 0x0007e2000c101124 */
[----:B------:R-:W-:Y:S05]  /*2c30*/  @P5 BRA `(.L_x_65) ;  /* 0x00000000000c5947 */ /* 0x000fea0003800000 */
[----:B--2---:R-:W3:Y:S02]  /*2c40*/  LDG.E.U8 R155, desc[UR36][R22.64+0x21] ;  /* 0x00002124169b7981 */ /* 0x004ee4000c1e1100 */
[----:B---3--:R-:W-:-:S05]  /*2c50*/  PRMT R89, R155, 0x8880, RZ ;  /* 0x000088809b597816 */ /* 0x008fca00000000ff */
[----:B------:R-:W-:-:S07]  /*2c60*/  IMAD R164, R89, R154, RZ ;  /* 0x0000009a59a47224 */ /* 0x000fce00078e02ff */
.L_x_65:
[----:B------:R-:W-:Y:S05]  /*2c70*/  BSYNC B1 ;  /* 0x0000000000017941 */ /* 0x000fea0003800000 */
.L_x_64:
[----:B------:R-:W-:Y:S01]  /*2c80*/  @!P5 IMAD R105, R105, R153, R164 ;  /* 0x000000996969d224 */ /* 0x000fe200078e02a4 */
[----:B------:R-:W-:Y:S04]  /*2c90*/  BSSY B1, `(.L_x_66) ;  /* 0x0000006000017945 */ /* 0x000fe80003800000 */
[----:B------:R0:W-:Y:S01]  /*2ca0*/  @!P5 STG.E.U8 desc[UR36][R158.64+0x21], R105 ;  /* 0x000021699e00d986 */ /* 0x0001e2000c101124 */
[----:B------:R-:W-:Y:S05]  /*2cb0*/  @P2 BRA `(.L_x_67) ;  /* 0x00000000000c2947 */ /* 0x000fea0003800000 */
[----:B--2---:R-:W3:Y:S02]  /*2cc0*/  LDG.E.U8 R155, desc[UR36][R162.64+0x20] ;  /* 0x00002024a29b7981 */ /* 0x004ee4000c1e1100 */
[----:B---3--:R-:W-:-:S05]  /*2cd0*/  PRMT R89, R155, 0x8880, RZ ;  /* 0x000088809b597816 */ /* 0x008fca00000000ff */
[----:B------:R-:W-:-:S07]  /*2ce0*/  IMAD R164, R89, R154, RZ ;  /* 0x0000009a59a47224 */ /* 0x000fce00078e02ff */
.L_x_67:
[----:B------:R-:W-:Y:S05]  /*2cf0*/  BSYNC B1 ;  /* 0x0000000000017941 */ /* 0x000fea0003800000 */
.L_x_66:
        /* <DEDUP_REMOVED lines=11> */
.L_x_69:
[----:B------:R-:W-:Y:S05]  /*2db0*/  BSYNC B1 ;  /* 0x0000000000017941 */ /* 0x000fea0003800000 */
.L_x_68:
[----:B------:R-:W-:Y:S01]  /*2dc0*/  @!P4 IMAD R107, R107, R153, R164 ;  /* 0x000000996b6bc224 */ /* 0x000fe200078e02a4 */
[----:B------:R-:W-:Y:S04]  /*2dd0*/  BSSY B1, `(.L_x_70) ;  /* 0x0000006000017945 */ /* 0x000fe80003800000 */
[----:B------:R0:W-:Y:S01]  /*2de0*/  @!P4 STG.E.U8 desc[UR36][R8.64+0x21], R107 ;  /* 0x0000216b0800c986 */ /* 0x0001e2000c101124 */
[----:B------:R-:W-:Y:S05]  /*2df0*/  @P3 BRA `(.L_x_71) ;  /* 0x00000000000c3947 */ /* 0x000fea0003800000 */
[----:B--2---:R-:W3:Y:S02]  /*2e00*/  LDG.E.U8 R155, desc[UR36][R22.64+0x28] ;  /* 0x00002824169b7981 */ /* 0x004ee4000c1e1100 */
[----:B---3--:R-:W-:-:S05]  /*2e10*/  PRMT R89, R155, 0x8880, RZ ;  /* 0x000088809b597816 */ /* 0x008fca00000000ff */
[----:B------:R-:W-:-:S07]  /*2e20*/  IMAD R164, R89, R154, RZ ;  /* 0x0000009a59a47224 */ /* 0x000fce00078e02ff */
.L_x_71:
[----:B------:R-:W-:Y:S05]  /*2e30*/  BSYNC B1 ;  /* 0x0000000000017941 */ /* 0x000fea0003800000 */
.L_x_70:
[----:B---3--:R-:W-:Y:S01]  /*2e40*/  @!P3 IMAD R89, R108, R153, R164 ;  /* 0x000000996c59b224 */ /* 0x008fe200078e02a4 */
[----:B------:R-:W-:Y:S04]  /*2e50*/  BSSY B1, `(.L_x_72) ;  /* 0x0000006000017945 */ /* 0x000fe80003800000 */
[----:B------:R3:W-:Y:S01]  /*2e60*/  @!P3 STG.E.U8 desc[UR36][R158.64+0x28], R89 ;  /* 0x000028599e00b986 */ /* 0x0007e2000c101124 */
[----:B------:R-:W-:Y:S05]  /*2e70*/  @P5 BRA `(.L_x_73) ;  /* 0x00000000000c5947 */ /* 0x000fea0003800000 */
[----:B--2---:R-:W3:Y:S02]  /*2e80*/  LDG.E.U8 R155, desc[UR36][R22.64+0x29] ;  /* 0x00002924169b7981 */ /* 0x004ee4000c1e1100 */
[----:B---3--:R-:W-:-:S05]  /*2e90*/  PRMT R89, R155, 0x8880, RZ ;  /* 0x000088809b597816 */ /* 0x008fca00000000ff */
[----:B------:R-:W-:-:S07]  /*2ea0*/  IMAD R164, R89, R154, RZ ;  /* 0x0000009a59a47224 */ /* 0x000fce00078e02ff */
.L_x_73:
[----:B------:R-:W-:Y:S05]  /*2eb0*/  BSYNC B1 ;  /* 0x0000000000017941 */ /* 0x000fea0003800000 */
.L_x_72:
[----:B------:R-:W-:Y:S01]  /*2ec0*/  @!P5 IMAD R109, R109, R153, R164 ;  /* 0x000000996d6dd224 */ /* 0x000fe200078e02a4 */
[----:B------:R-:W-:Y:S04]  /*2ed0*/  BSSY B1, `(.L_x_74) ;  /* 0x0000006000017945 */ /* 0x000fe80003800000 */
[----:B------:R0:W-:Y:S01]  /*2ee0*/  @!P5 STG.E.U8 desc[UR36][R158.64+0x29], R109 ;  /* 0x0000296d9e00d986 */ /* 0x0001e2000c101124 */
[----:B------:R-:W-:Y:S05]  /*2ef0*/  @P2 BRA `(.L_x_75) ;  /* 0x00000000000c2947 */ /* 0x000fea0003800000 */
[----:B--2---:R-:W3:Y:S02]  /*2f00*/  LDG.E.U8 R155, desc[UR36][R162.64+0x28] ;  /* 0x00002824a29b7981 */ /* 0x004ee4000c1e1100 */
[----:B---3--:R-:W-:-:S05]  /*2f10*/  PRMT R89, R155, 0x8880, RZ ;  /* 0x000088809b597816 */ /* 0x008fca00000000ff */
[----:B------:R-:W-:-:S07]  /*2f20*/  IMAD R164, R89, R154, RZ ;  /* 0x0000009a59a47224 */ /* 0x000fce00078e02ff */
.L_x_75:
[----:B------:R-:W-:Y:S05]  /*2f30*/  BSYNC B1 ;  /* 0x0000000000017941 */ /* 0x000fea0003800000 */
.L_x_74:
        /* <DEDUP_REMOVED lines=11> */
.L_x_77:
[----:B------:R-:W-:Y:S05]  /*2ff0*/  BSYNC B1 ;  /* 0x0000000000017941 */ /* 0x000fea0003800000 */
.L_x_76:
[----:B------:R-:W-:Y:S01]  /*3000*/  @!P4 IMAD R111, R111, R153, R164 ;  /* 0x000000996f6fc224 */ /* 0x000fe200078e02a4 */
[----:B------:R-:W-:Y:S04]  /*3010*/  BSSY B1, `(.L_x_78) ;  /* 0x0000006000017945 */ /* 0x000fe80003800000 */
[----:B------:R0:W-:Y:S01]  /*3020*/  @!P4 STG.E.U8 desc[UR36][R8.64+0x29], R111 ;  /* 0x0000296f0800c986 */ /* 0x0001e2000c101124 */
[----:B------:R-:W-:Y:S05]  /*3030*/  @P3 BRA `(.L_x_79) ;  /* 0x00000000000c3947 */ /* 0x000fea0003800000 */
[----:B--2---:R-:W3:Y:S02]  /*3040*/  LDG.E.U8 R155, desc[UR36][R22.64+0x30] ;  /* 0x00003024169b7981 */ /* 0x004ee4000c1e1100 */
[----:B---3--:R-:W-:-:S05]  /*3050*/  PRMT R89, R155, 0x8880, RZ ;  /* 0x000088809b597816 */ /* 0x008fca00000000ff */
[----:B------:R-:W-:-:S07]  /*3060*/  IMAD R164, R89, R154, RZ ;  /* 0x0000009a59a47224 */ /* 0x000fce00078e02ff */
.L_x_79:
[----:B------:R-:W-:Y:S05]  /*3070*/  BSYNC B1 ;  /* 0x0000000000017941 */ /* 0x000fea0003800000 */
.L_x_78:
[----:B---3--:R-:W-:Y:S01]  /*3080*/  @!P3 IMAD R89, R112, R153, R164 ;  /* 0x000000997059b224 */ /* 0x008fe200078e02a4 */
[----:B------:R-:W-:Y:S04]  /*3090*/  BSSY B1, `(.L_x_80) ;  /* 0x0000006000017945 */ /* 0x000fe80003800000 */
[----:B------:R3:W-:Y:S01]  /*30a0*/  @!P3 STG.E.U8 desc[UR36][R158.64+0x30], R89 ;  /* 0x000030599e00b986 */ /* 0x0007e2000c101124 */
[----:B------:R-:W-:Y:S05]  /*30b0*/  @P5 BRA `(.L_x_81) ;  /* 0x00000000000c5947 */ /* 0x000fea0003800000 */
[----:B--2---:R-:W3:Y:S02]  /*30c0*/  LDG.E.U8 R155, desc[UR36][R22.64+0x31] ;  /* 0x00003124169b7981 */ /* 0x004ee4000c1e1100 */
[----:B---3--:R-:W-:-:S05]  /*30d0*/  PRMT R89, R155, 0x8880, RZ ;  /* 0x000088809b597816 */ /* 0x008fca00000000ff */
[----:B------:R-:W-:-:S07]  /*30e0*/  IMAD R164, R89, R154, RZ ;  /* 0x0000009a59a47224 */ /* 0x000fce00078e02ff */
.L_x_81:
[----:B------:R-:W-:Y:S05]  /*30f0*/  BSYNC B1 ;  /* 0x0000000000017941 */ /* 0x000fea0003800000 */
.L_x_80:
[----:B------:R-:W-:Y:S01]  /*3100*/  @!P5 IMAD R113, R113, R153, R164 ;  /* 0x000000997171d224 */ /* 0x000fe200078e02a4 */
[----:B------:R-:W-:Y:S04]  /*3110*/  BSSY B1, `(.L_x_82) ;  /* 0x0000006000017945 */ /* 0x000fe80003800000 */
[----:B------:R0:W-:Y:S01]  /*3120*/  @!P5 STG.E.U8 desc[UR36][R158.64+0x31], R113 ;  /* 0x000031719e00d986 */ /* 0x0001e2000c101124 */
[----:B------:R-:W-:Y:S05]  /*3130*/  @P2 BRA `(.L_x_83) ;  /* 0x00000000000c2947 */ /* 0x000fea0003800000 */
[----:B--2---:R-:W3:Y:S02]  /*3140*/  LDG.E.U8 R155, desc[UR36][R162.64+0x30] ;  /* 0x00003024a29b7981 */ /* 0x004ee4000c1e1100 */
[----:B---3--:R-:W-:-:S05]  /*3150*/  PRMT R89, R155, 0x8880, RZ ;  /* 0x000088809b597816 */ /* 0x008fca00000000ff */
[----:B------:R-:W-:-:S07]  /*3160*/  IMAD R164, R89, R154, RZ ;  /* 0x0000009a59a47224 */ /* 0x000fce00078e02ff */
.L_x_83:
[----:B------:R-:W-:Y:S05]  /*3170*/  BSYNC B1 ;  /* 0x0000000000017941 */ /* 0x000fea0003800000 */
.L_x_82:
        /* <DEDUP_REMOVED lines=11> */
.L_x_85:
[----:B------:R-:W-:Y:S05]  /*3230*/  BSYNC B1 ;  /* 0x0000000000017941 */ /* 0x000fea0003800000 */
.L_x_84:
[----:B------:R-:W-:Y:S01]  /*3240*/  @!P4 IMAD R115, R115, R153, R164 ;  /* 0x000000997373c224 */ /* 0x000fe200078e02a4 */
[----:B------:R-:W-:Y:S04]  /*3250*/  BSSY B1, `(.L_x_86) ;  /* 0x0000006000017945 */ /* 0x000fe80003800000 */
[----:B------:R0:W-:Y:S01]  /*3260*/  @!P4 STG.E.U8 desc[UR36][R8.64+0x31], R115 ;  /* 0x000031730800c986 */ /* 0x0001e2000c101124 */
[----:B------:R-:W-:Y:S05]  /*3270*/  @P3 BRA `(.L_x_87) ;  /* 0x00000000000c3947 */ /* 0x000fea0003800000 */
[----:B--2---:R-:W3:Y:S02]  /*3280*/  LDG.E.U8 R155, desc[UR36][R22.64+0x38] ;  /* 0x00003824169b7981 */ /* 0x004ee4000c1e1100 */
[----:B---3--:R-:W-:-:S05]  /*3290*/  PRMT R89, R155, 0x8880, RZ ;  /* 0x000088809b597816 */ /* 0x008fca00000000ff */
[----:B------:R-:W-:-:S07]  /*32a0*/  IMAD R164, R89, R154, RZ ;  /* 0x0000009a59a47224 */ /* 0x000fce00078e02ff */
.L_x_87:
[----:B------:R-:W-:Y:S05]  /*32b0*/  BSYNC B1 ;  /* 0x0000000000017941 */ /* 0x000fea0003800000 */
.L_x_86:
[----:B---3--:R-:W-:Y:S01]  /*32c0*/  @!P3 IMAD R89, R116, R153, R164 ;  /* 0x000000997459b224 */ /* 0x008fe200078e02a4 */
[----:B------:R-:W-:Y:S04]  /*32d0*/  BSSY B1, `(.L_x_88) ;  /* 0x0000006000017945 */ /* 0x000fe80003800000 */
[----:B------:R3:W-:Y:S01]  /*32e0*/  @!P3 STG.E.U8 desc[UR36][R158.64+0x38], R89 ;  /* 0x000038599e00b986 */ /* 0x0007e2000c101124 */
[----:B------:R-:W-:Y:S05]  /*32f0*/  @P5 BRA `(.L_x_89) ;  /* 0x00000000000c5947 */ /* 0x000fea0003800000 */
[----:B--2---:R-:W3:Y:S02]  /*3300*/  LDG.E.U8 R155, desc[UR36][R22.64+0x39] ;  /* 0x00003924169b7981 */ /* 0x004ee4000c1e1100 */
[----:B---3--:R-:W-:-:S05]  /*3310*/  PRMT R89, R155, 0x8880, RZ ;  /* 0x000088809b597816 */ /* 0x008fca00000000ff */
[----:B------:R-:W-:-:S07]  /*3320*/  IMAD R164, R89, R154, RZ ;  /* 0x0000009a59a47224 */ /* 0x000fce00078e02ff */
.L_x_89:
[----:B------:R-:W-:Y:S05]  /*3330*/  BSYNC B1 ;  /* 0x0000000000017941 */ /* 0x000fea0003800000 */
.L_x_88:
[----:B------:R-:W-:Y:S01]  /*3340*/  @!P5 IMAD R117, R117, R153, R164 ;  /* 0x000000997575d224 */ /* 0x000fe200078e02a4 */
[----:B------:R-:W-:Y:S04]  /*3350*/  BSSY B1, `(.L_x_90) ;  /* 0x0000006000017945 */ /* 0x000fe80003800000 */
[----:B------:R0:W-:Y:S01]  /*3360*/  @!P5 STG.E.U8 desc[UR36][R158.64+0x39], R117 ;  /* 0x000039759e00d986 */ /* 0x0001e2000c101124 */
[----:B------:R-:W-:Y:S05]  /*3370*/  @P2 BRA `(.L_x_91) ;  /* 0x00000000000c2947 */ /* 0x000fea0003800000 */
[----:B--2---:R-:W3:Y:S02]  /*3380*/  LDG.E.U8 R155, desc[UR36][R162.64+0x38] ;  /* 0x00003824a29b7981 */ /* 0x004ee4000c1e1100 */
[----:B---3--:R-:W-:-:S05]  /*3390*/  PRMT R89, R155, 0x8880, RZ ;  /* 0x000088809b597816 */ /* 0x008fca00000000ff */
[----:B------:R-:W-:-:S07]  /*33a0*/  IMAD R164, R89, R154, RZ ;  /* 0x0000009a59a47224 */ /* 0x000fce00078e02ff */
.L_x_91:
[----:B------:R-:W-:Y:S05]  /*33b0*/  BSYNC B1 ;  /* 0x0000000000017941 */ /* 0x000fea0003800000 */
.L_x_90:
        /* <DEDUP_REMOVED lines=11> */
.L_x_93:
[----:B------:R-:W-:Y:S05]  /*3470*/  BSYNC B1 ;  /* 0x0000000000017941 */ /* 0x000fea0003800000 */
.L_x_92:
[----:B------:R-:W-:Y:S01]  /*3480*/  @!P4 IMAD R119, R119, R153, R164 ;  /* 0x000000997777c224 */ /* 0x000fe200078e02a4 */
[----:B------:R-:W-:Y:S04]  /*3490*/  BSSY B1, `(.L_x_94) ;  /* 0x0000006000017945 */ /* 0x000fe80003800000 */
[----:B------:R0:W-:Y:S01]  /*34a0*/  @!P4 STG.E.U8 desc[UR36][R8.64+0x39], R119 ;  /* 0x000039770800c986 */ /* 0x0001e2000c101124 */
[----:B------:R-:W-:Y:S05]  /*34b0*/  @P3 BRA `(.L_x_95) ;  /* 0x00000000000c3947 */ /* 0x000fea0003800000 */
[----:B--2---:R-:W3:Y:S02]  /*34c0*/  LDG.E.U8 R155, desc[UR36][R22.64+0x40] ;  /* 0x00004024169b7981 */ /* 0x004ee4000c1e1100 */
[----:B---3--:R-:W-:-:S05]  /*34d0*/  PRMT R89, R155, 0x8880, RZ ;  /* 0x000088809b597816 */ /* 0x008fca00000000ff */
[----:B------:R-:W-:-:S07]  /*34e0*/  IMAD R164, R89, R154, RZ ;  /* 0x0000009a59a47224 */ /* 0x000fce00078e02ff */
.L_x_95:
[----:B------:R-:W-:Y:S05]  /*34f0*/  BSYNC B1 ;  /* 0x0000000000017941 */ /* 0x000fea0003800000 */
.L_x_94:
[----:B---3--:R-:W-:Y:S01]  /*3500*/  @!P3 IMAD R89, R120, R153, R164 ;  /* 0x000000997859b224 */ /* 0x008fe200078e02a4 */
[----:B------:R-:W-:Y:S04]  /*3510*/  BSSY B1, `(.L_x_96) ;  /* 0x0000006000017945 */ /* 0x000fe80003800000 */
[----:B------:R3:W-:Y:S01]  /*3520*/  @!P3 STG.E.U8 desc[UR36][R158.64+0x40], R89 ;  /* 0x000040599e00b986 */ /* 0x0007e2000c101124 */
[----:B------:R-:W-:Y:S05]  /*3530*/  @P5 BRA `(.L_x_97) ;  /* 0x00000000000c5947 */ /* 0x000fea0003800000 */
[----:B--2---:R-:W3:Y:S02]  /*3540*/  LDG.E.U8 R155, desc[UR36][R22.64+0x41] ;  /* 0x00004124169b7981 */ /* 0x004ee4000c1e1100 */
[----:B---3--:R-:W-:-:S05]  /*3550*/  PRMT R89, R155, 0x8880, RZ ;  /* 0x000088809b597816 */ /* 0x008fca00000000ff */
[----:B------:R-:W-:-:S07]  /*3560*/  IMAD R164, R89, R154, RZ ;  /* 0x0000009a59a47224 */ /* 0x000fce00078e02ff */
.L_x_97:
[----:B------:R-:W-:Y:S05]  /*3570*/  BSYNC B1 ;  /* 0x0000000000017941 */ /* 0x000fea0003800000 */
.L_x_96:
[----:B------:R-:W-:Y:S01]  /*3580*/  @!P5 IMAD R121, R121, R153, R164 ;  /* 0x000000997979d224 */ /* 0x000fe200078e02a4 */
[----:B------:R-:W-:Y:S04]  /*3590*/  BSSY B1, `(.L_x_98) ;  /* 0x0000006000017945 */ /* 0x000fe80003800000 */
[----:B------:R0:W-:Y:S01]  /*35a0*/  @!P5 STG.E.U8 desc[UR36][R158.64+0x41], R121 ;  /* 0x000041799e00d986 */ /* 0x0001e2000c101124 */
[----:B------:R-:W-:Y:S05]  /*35b0*/  @P2 BRA `(.L_x_99) ;  /* 0x00000000000c2947 */ /* 0x000fea0003800000 */
[----:B--2---:R-:W3:Y:S02]  /*35c0*/  LDG.E.U8 R155, desc[UR36][R162.64+0x40] ;  /* 0x00004024a29b7981 */ /* 0x004ee4000c1e1100 */
[----:B---3--:R-:W-:-:S05]  /*35d0*/  PRMT R89, R155, 0x8880, RZ ;  /* 0x000088809b597816 */ /* 0x008fca00000000ff */
[----:B------:R-:W-:-:S07]  /*35e0*/  IMAD R164, R89, R154, RZ ;  /* 0x0000009a59a47224 */ /* 0x000fce00078e02ff */
.L_x_99:
[----:B------:R-:W-:Y:S05]  /*35f0*/  BSYNC B1 ;  /* 0x0000000000017941 */ /* 0x000fea0003800000 */
.L_x_98:
        /* <DEDUP_REMOVED lines=11> */
.L_x_101:
[----:B------:R-:W-:Y:S05]  /*36b0*/  BSYNC B1 ;  /* 0x0000000000017941 */ /* 0x000fea0003800000 */
.L_x_100:
[----:B------:R-:W-:Y:S01]  /*36c0*/  @!P4 IMAD R123, R123, R153, R164 ;  /* 0x000000997b7bc224 */ /* 0x000fe200078e02a4 */
[----:B------:R-:W-:Y:S04]  /*36d0*/  BSSY B1, `(.L_x_102) ;  /* 0x0000006000017945 */ /* 0x000fe80003800000 */
[----:B------:R0:W-:Y:S01]  /*36e0*/  @!P4 STG.E.U8 desc[UR36][R8.64+0x41], R123 ;  /* 0x0000417b0800c986 */ /* 0x0001e2000c101124 */
[----:B------:R-:W-:Y:S05]  /*36f0*/  @P3 BRA `(.L_x_103) ;  /* 0x00000000000c3947 */ /* 0x000fea0003800000 */
[----:B--2---:R-:W3:Y:S02]  /*3700*/  LDG.E.U8 R155, desc[UR36][R22.64+0x48] ;  /* 0x00004824169b7981 */ /* 0x004ee4000c1e1100 */
[----:B---3--:R-:W-:-:S05]  /*3710*/  PRMT R89, R155, 0x8880, RZ ;  /* 0x000088809b597816 */ /* 0x008fca00000000ff */
[----:B------:R-:W-:-:S07]  /*3720*/  IMAD R164, R89, R154, RZ ;  /* 0x0000009a59a47224 */ /* 0x000fce00078e02ff */
.L_x_103:
[----:B------:R-:W-:Y:S05]  /*3730*/  BSYNC B1 ;  /* 0x0000000000017941 */ /* 0x000fea0003800000 */
.L_x_102:
[----:B---3--:R-:W-:Y:S01]  /*3740*/  @!P3 IMAD R89, R124, R153, R164 ;  /* 0x000000997c59b224 */ /* 0x008fe200078e02a4 */
[----:B------:R-:W-:Y:S04]  /*3750*/  BSSY B1, `(.L_x_104) ;  /* 0x0000006000017945 */ /* 0x000fe80003800000 */
[----:B------:R3:W-:Y:S01]  /*3760*/  @!P3 STG.E.U8 desc[UR36][R158.64+0x48], R89 ;  /* 0x000048599e00b986 */ /* 0x0007e2000c101124 */
[----:B------:R-:W-:Y:S05]  /*3770*/  @P5 BRA `(.L_x_105) ;  /* 0x00000000000c5947 */ /* 0x000fea0003800000 */
[----:B--2---:R-:W3:Y:S02]  /*3780*/  LDG.E.U8 R155, desc[UR36][R22.64+0x49] ;  /* 0x00004924169b7981 */ /* 0x004ee4000c1e1100 */
[----:B---3--:R-:W-:-:S05]  /*3790*/  PRMT R89, R155, 0x8880, RZ ;  /* 0x000088809b597816 */ /* 0x008fca00000000ff */
[----:B------:R-:W-:-:S07]  /*37a0*/  IMAD R164, R89, R154, RZ ;  /* 0x0000009a59a47224 */ /* 0x000fce00078e02ff */
.L_x_105:
[----:B------:R-:W-:Y:S05]  /*37b0*/  BSYNC B1 ;  /* 0x0000000000017941 */ /* 0x000fea0003800000 */
.L_x_104:
[----:B------:R-:W-:Y:S01]  /*37c0*/  @!P5 IMAD R125, R125, R153, R164 ;  /* 0x000000997d7dd224 */ /* 0x000fe200078e02a4 */
[----:B------:R-:W-:Y:S04]  /*37d0*/  BSSY B1, `(.L_x_106) ;  /* 0x0000006000017945 */ /* 0x000fe80003800000 */
[----:B------:R0:W-:Y:S01]  /*37e0*/  @!P5 STG.E.U8 desc[UR36][R158.64+0x49], R125 ;  /* 0x0000497d9e00d986 */ /* 0x0001e2000c101124 */
[----:B------:R-:W-:Y:S05]  /*37f0*/  @P2 BRA `(.L_x_107) ;  /* 0x00000000000c2947 */ /* 0x000fea0003800000 */
[----:B--2---:R-:W3:Y:S02]  /*3800*/  LDG.E.U8 R155, desc[UR36][R162.64+0x48] ;  /* 0x00004824a29b7981 */ /* 0x004ee4000c1e1100 */
[----:B---3--:R-:W-:-:S05]  /*3810*/  PRMT R89, R155, 0x8880, RZ ;  /* 0x000088809b597816 */ /* 0x008fca00000000ff */
[----:B------:R-:W-:-:S07]  /*3820*/  IMAD R164, R89, R154, RZ ;  /* 0x0000009a59a47224 */ /* 0x000fce00078e02ff */
.L_x_107:
[----:B------:R-:W-:Y:S05]  /*3830*/  BSYNC B1 ;  /* 0x0000000000017941 */ /* 0x000fea0003800000 */
.L_x_106:
        /* <DEDUP_REMOVED lines=11> */
.L_x_109:
[----:B------:R-:W-:Y:S05]  /*38f0*/  BSYNC B1 ;  /* 0x0000000000017941 */ /* 0x000fea0003800000 */
.L_x_108:
[----:B------:R-:W-:Y:S01]  /*3900*/  @!P4 IMAD R127, R127, R153, R164 ;  /* 0x000000997f7fc224 */ /* 0x000fe200078e02a4 */
[----:B------:R-:W-:Y:S04]  /*3910*/  BSSY B1, `(.L_x_110) ;  /* 0x0000006000017945 */ /* 0x000fe80003800000 */
[----:B------:R0:W-:Y:S01]  /*3920*/  @!P4 STG.E.U8 desc[UR36][R8.64+0x49], R127 ;  /* 0x0000497f0800c986 */ /* 0x0001e2000c101124 */
[----:B------:R-:W-:Y:S05]  /*3930*/  @P3 BRA `(.L_x_111) ;  /* 0x00000000000c3947 */ /* 0x000fea0003800000 */
[----:B--2---:R-:W3:Y:S02]  /*3940*/  LDG.E.U8 R155, desc[UR36][R22.64+0x50] ;  /* 0x00005024169b7981 */ /* 0x004ee4000c1e1100 */
[----:B---3--:R-:W-:-:S05]  /*3950*/  PRMT R89, R155, 0x8880, RZ ;  /* 0x000088809b597816 */ /* 0x008fca00000000ff */
[----:B------:R-:W-:-:S07]  /*3960*/  IMAD R164, R89, R154, RZ ;  /* 0x0000009a59a47224 */ /* 0x000fce00078e02ff */
.L_x_111:
[----:B------:R-:W-:Y:S05]  /*3970*/  BSYNC B1 ;  /* 0x0000000000017941 */ /* 0x000fea0003800000 */
.L_x_110:
[----:B---3--:R-:W-:Y:S01]  /*3980*/  @!P3 IMAD R89, R128, R153, R164 ;  /* 0x000000998059b224 */ /* 0x008fe200078e02a4 */
[----:B------:R-:W-:Y:S04]  /*3990*/  BSSY B1, `(.L_x_112) ;  /* 0x0000006000017945 */ /* 0x000fe80003800000 */
[----:B------:R3:W-:Y:S01]  /*39a0*/  @!P3 STG.E.U8 desc[UR36][R158.64+0x50], R89 ;  /* 0x000050599e00b986 */ /* 0x0007e2000c101124 */
[----:B------:R-:W-:Y:S05]  /*39b0*/  @P5 BRA `(.L_x_113) ;  /* 0x00000000000c5947 */ /* 0x000fea0003800000 */
[----:B--2---:R-:W3:Y:S02]  /*39c0*/  LDG.E.U8 R155, desc[UR36][R22.64+0x51] ;  /* 0x00005124169b7981 */ /* 0x004ee4000c1e1100 */
[----:B---3--:R-:W-:-:S05]  /*39d0*/  PRMT R89, R155, 0x8880, RZ ;  /* 0x000088809b597816 */ /* 0x008fca00000000ff */
[----:B------:R-:W-:-:S07]  /*39e0*/  IMAD R164, R89, R154, RZ ;  /* 0x0000009a59a47224 */ /* 0x000fce00078e02ff */
.L_x_113:
[----:B------:R-:W-:Y:S05]  /*39f0*/  BSYNC B1 ;  /* 0x0000000000017941 */ /* 0x000fea0003800000 */
.L_x_112:
[----:B------:R-:W-:Y:S01]  /*3a00*/  @!P5 IMAD R129, R129, R153, R164 ;  /* 0x000000998181d224 */ /* 0x000fe200078e02a4 */
[----:B------:R-:W-:Y:S04]  /*3a10*/  BSSY B1, `(.L_x_114) ;  /* 0x0000006000017945 */ /* 0x000fe80003800000 */
[----:B------:R0:W-:Y:S01]  /*3a20*/  @!P5 STG.E.U8 desc[UR36][R158.64+0x51], R129 ;  /* 0x000051819e00d986 */ /* 0x0001e2000c101124 */
[----:B------:R-:W-:Y:S05]  /*3a30*/  @P2 BRA `(.L_x_115) ;  /* 0x00000000000c2947 */ /* 0x000fea0003800000 */
[----:B--2---:R-:W3:Y:S02]  /*3a40*/  LDG.E.U8 R155, desc[UR36][R162.64+0x50] ;  /* 0x00005024a29b7981 */ /* 0x004ee4000c1e1100 */
[----:B---3--:R-:W-:-:S05]  /*3a50*/  PRMT R89, R155, 0x8880, RZ ;  /* 0x000088809b597816 */ /* 0x008fca00000000ff */
[----:B------:R-:W-:-:S07]  /*3a60*/  IMAD R164, R89, R154, RZ ;  /* 0x0000009a59a47224 */ /* 0x000fce00078e02ff */
.L_x_115:
[----:B------:R-:W-:Y:S05]  /*3a70*/  BSYNC B1 ;  /* 0x0000000000017941 */ /* 0x000fea0003800000 */
.L_x_114:
        /* <DEDUP_REMOVED lines=11> */
.L_x_117:
[----:B------:R-:W-:Y:S05]  /*3b30*/  BSYNC B1 ;  /* 0x0000000000017941 */ /* 0x000fea0003800000 */
.L_x_116:
[----:B------:R-:W-:Y:S01]  /*3b40*/  @!P4 IMAD R131, R131, R153, R164 ;  /* 0x000000998383c224 */ /* 0x000fe200078e02a4 */
[----:B------:R-:W-:Y:S04]  /*3b50*/  BSSY B1, `(.L_x_118) ;  /* 0x0000006000017945 */ /* 0x000fe80003800000 */
[----:B------:R0:W-:Y:S01]  /*3b60*/  @!P4 STG.E.U8 desc[UR36][R8.64+0x51], R131 ;  /* 0x000051830800c986 */ /* 0x0001e2000c101124 */
[----:B------:R-:W-:Y:S05]  /*3b70*/  @P3 BRA `(.L_x_119) ;  /* 0x00000000000c3947 */ /* 0x000fea0003800000 */
[----:B--2---:R-:W3:Y:S02]  /*3b80*/  LDG.E.U8 R155, desc[UR36][R22.64+0x58] ;  /* 0x00005824169b7981 */ /* 0x004ee4000c1e1100 */
[----:B---3--:R-:W-:-:S05]  /*3b90*/  PRMT R89, R155, 0x8880, RZ ;  /* 0x000088809b597816 */ /* 0x008fca00000000ff */
[----:B------:R-:W-:-:S07]  /*3ba0*/  IMAD R164, R89, R154, RZ ;  /* 0x0000009a59a47224 */ /* 0x000fce00078e02ff */
.L_x_119:
[----:B------:R-:W-:Y:S05]  /*3bb0*/  BSYNC B1 ;  /* 0x0000000000017941 */ /* 0x000fea0003800000 */
.L_x_118:
[----:B---3--:R-:W-:Y:S01]  /*3bc0*/  @!P3 IMAD R89, R132, R153, R164 ;  /* 0x000000998459b224 */ /* 0x008fe200078e02a4 */
[----:B------:R-:W-:Y:S04]  /*3bd0*/  BSSY B1, `(.L_x_120) ;  /* 0x0000006000017945 */ /* 0x000fe80003800000 */
[----:B------:R3:W-:Y:S01]  /*3be0*/  @!P3 STG.E.U8 desc[UR36][R158.64+0x58], R89 ;  /* 0x000058599e00b986 */ /* 0x0007e2000c101124 */
[----:B------:R-:W-:Y:S05]  /*3bf0*/  @P5 BRA `(.L_x_121) ;  /* 0x00000000000c5947 */ /* 0x000fea0003800000 */
[----:B--2---:R-:W3:Y:S02]  /*3c00*/  LDG.E.U8 R155, desc[UR36][R22.64+0x59] ;  /* 0x00005924169b7981 */ /* 0x004ee4000c1e1100 */
[----:B---3--:R-:W-:-:S05]  /*3c10*/  PRMT R89, R155, 0x8880, RZ ;  /* 0x000088809b597816 */ /* 0x008fca00000000ff */
[----:B------:R-:W-:-:S07]  /*3c20*/  IMAD R164, R89, R154, RZ ;  /* 0x0000009a59a47224 */ /* 0x000fce00078e02ff */
.L_x_121:
[----:B------:R-:W-:Y:S05]  /*3c30*/  BSYNC B1 ;  /* 0x0000000000017941 */ /* 0x000fea0003800000 */
.L_x_120:
[----:B------:R-:W-:Y:S01]  /*3c40*/  @!P5 IMAD R133, R133, R153, R164 ;  /* 0x000000998585d224 */ /* 0x000fe200078e02a4 */
[----:B------:R-:W-:Y:S04]  /*3c50*/  BSSY B1, `(.L_x_122) ;  /* 0x0000006000017945 */ /* 0x000fe80003800000 */
[----:B------:R0:W-:Y:S01]  /*3c60*/  @!P5 STG.E.U8 desc[UR36][R158.64+0x59], R133 ;  /* 0x000059859e00d986 */ /* 0x0001e2000c101124 */
[----:B------:R-:W-:Y:S05]  /*3c70*/  @P2 BRA `(.L_x_123) ;  /* 0x00000000000c2947 */ /* 0x000fea0003800000 */
[----:B--2---:R-:W3:Y:S02]  /*3c80*/  LDG.E.U8 R155, desc[UR36][R162.64+0x58] ;  /* 0x00005824a29b7981 */ /* 0x004ee4000c1e1100 */
[----:B---3--:R-:W-:-:S05]  /*3c90*/  PRMT R89, R155, 0x8880, RZ ;  /* 0x000088809b597816 */ /* 0x008fca00000000ff */
[----:B------:R-:W-:-:S07]  /*3ca0*/  IMAD R164, R89, R154, RZ ;  /* 0x0000009a59a47224 */ /* 0x000fce00078e02ff */
.L_x_123:
[----:B------:R-:W-:Y:S05]  /*3cb0*/  BSYNC B1 ;  /* 0x0000000000017941 */ /* 0x000fea0003800000 */
.L_x_122:
        /* <DEDUP_REMOVED lines=11> */
.L_x_125:
[----:B------:R-:W-:Y:S05]  /*3d70*/  BSYNC B1 ;  /* 0x0000000000017941 */ /* 0x000fea0003800000 */
.L_x_124:
[----:B------:R-:W-:Y:S01]  /*3d80*/  @!P4 IMAD R135, R135, R153, R164 ;  /* 0x000000998787c224 */ /* 0x000fe200078e02a4 */
[----:B------:R-:W-:Y:S04]  /*3d90*/  BSSY B1, `(.L_x_126) ;  /* 0x0000006000017945 */ /* 0x000fe80003800000 */
[----:B------:R0:W-:Y:S01]  /*3da0*/  @!P4 STG.E.U8 desc[UR36][R8.64+0x59], R135 ;  /* 0x000059870800c986 */ /* 0x0001e2000c101124 */
[----:B------:R-:W-:Y:S05]  /*3db0*/  @P3 BRA `(.L_x_127) ;  /* 0x00000000000c3947 */ /* 0x000fea0003800000 */
[----:B--2---:R-:W3:Y:S02]  /*3dc0*/  LDG.E.U8 R155, desc[UR36][R22.64+0x60] ;  /* 0x00006024169b7981 */ /* 0x004ee4000c1e1100 */
[----:B---3--:R-:W-:-:S05]  /*3dd0*/  PRMT R89, R155, 0x8880, RZ ;  /* 0x000088809b597816 */ /* 0x008fca00000000ff */
[----:B------:R-:W-:-:S07]  /*3de0*/  IMAD R164, R89, R154, RZ ;  /* 0x0000009a59a47224 */ /* 0x000fce00078e02ff */
.L_x_127:
[----:B------:R-:W-:Y:S05]  /*3df0*/  BSYNC B1 ;  /* 0x0000000000017941 */ /* 0x000fea0003800000 */
.L_x_126:
[----:B---3--:R-:W-:Y:S01]  /*3e00*/  @!P3 IMAD R89, R136, R153, R164 ;  /* 0x000000998859b224 */ /* 0x008fe200078e02a4 */
[----:B------:R-:W-:Y:S04]  /*3e10*/  BSSY B1, `(.L_x_128) ;  /* 0x0000006000017945 */ /* 0x000fe80003800000 */
[----:B------:R3:W-:Y:S01]  /*3e20*/  @!P3 STG.E.U8 desc[UR36][R158.64+0x60], R89 ;  /* 0x000060599e00b986 */ /* 0x0007e2000c101124 */
[----:B------:R-:W-:Y:S05]  /*3e30*/  @P5 BRA `(.L_x_129) ;  /* 0x00000000000c5947 */ /* 0x000fea0003800000 */
[----:B--2---:R-:W3:Y:S02]  /*3e40*/  LDG.E.U8 R155, desc[UR36][R22.64+0x61] ;  /* 0x00006124169b7981 */ /* 0x004ee4000c1e1100 */
[----:B---3--:R-:W-:-:S05]  /*3e50*/  PRMT R89, R155, 0x8880, RZ ;  /* 0x000088809b597816 */ /* 0x008fca00000000ff */
[----:B------:R-:W-:-:S07]  /*3e60*/  IMAD R164, R89, R154, RZ ;  /* 0x0000009a59a47224 */ /* 0x000fce00078e02ff */
.L_x_129:
[----:B------:R-:W-:Y:S05]  /*3e70*/  BSYNC B1 ;  /* 0x0000000000017941 */ /* 0x000fea0003800000 */
.L_x_128:
[----:B------:R-:W-:Y:S01]  /*3e80*/  @!P5 IMAD R137, R137, R153, R164 ;  /* 0x000000998989d224 */ /* 0x000fe200078e02a4 */
[----:B------:R-:W-:Y:S04]  /*3e90*/  BSSY B1, `(.L_x_130) ;  /* 0x0000006000017945 */ /* 0x000fe80003800000 */
[----:B------:R0:W-:Y:S01]  /*3ea0*/  @!P5 STG.E.U8 desc[UR36][R158.64+0x61], R137 ;  /* 0x000061899e00d986 */ /* 0x0001e2000c101124 */
[----:B------:R-:W-:Y:S05]  /*3eb0*/  @P2 BRA `(.L_x_131) ;  /* 0x00000000000c2947 */ /* 0x000fea0003800000 */
[----:B--2---:R-:W3:Y:S02]  /*3ec0*/  LDG.E.U8 R155, desc[UR36][R162.64+0x60] ;  /* 0x00006024a29b7981 */ /* 0x004ee4000c1e1100 */
[----:B---3--:R-:W-:-:S05]  /*3ed0*/  PRMT R89, R155, 0x8880, RZ ;  /* 0x000088809b597816 */ /* 0x008fca00000000ff */
[----:B------:R-:W-:-:S07]  /*3ee0*/  IMAD R164, R89, R154, RZ ;  /* 0x0000009a59a47224 */ /* 0x000fce00078e02ff */
.L_x_131:
[----:B------:R-:W-:Y:S05]  /*3ef0*/  BSYNC B1 ;  /* 0x0000000000017941 */ /* 0x000fea0003800000 */
.L_x_130:
        /* <DEDUP_REMOVED lines=11> */
.L_x_133:
[----:B------:R-:W-:Y:S05]  /*3fb0*/  BSYNC B1 ;  /* 0x0000000000017941 */ /* 0x000fea0003800000 */
.L_x_132:
[----:B------:R-:W-:Y:S01]  /*3fc0*/  @!P4 IMAD R139, R139, R153, R164 ;  /* 0x000000998b8bc224 */ /* 0x000fe200078e02a4 */
[----:B------:R-:W-:Y:S04]  /*3fd0*/  BSSY B1, `(.L_x_134) ;  /* 0x0000006000017945 */ /* 0x000fe80003800000 */
[----:B------:R0:W-:Y:S01]  /*3fe0*/  @!P4 STG.E.U8 desc[UR36][R8.64+0x61], R139 ;  /* 0x0000618b0800c986 */ /* 0x0001e2000c101124 */
[----:B------:R-:W-:Y:S05]  /*3ff0*/  @P3 BRA `(.L_x_135) ;  /* 0x00000000000c3947 */ /* 0x000fea0003800000 */
[----:B--2---:R-:W3:Y:S02]  /*4000*/  LDG.E.U8 R155, desc[UR36][R22.64+0x68] ;  /* 0x00006824169b7981 */ /* 0x004ee4000c1e1100 */
[----:B---3--:R-:W-:-:S05]  /*4010*/  PRMT R89, R155, 0x8880, RZ ;  /* 0x000088809b597816 */ /* 0x008fca00000000ff */
[----:B------:R-:W-:-:S07]  /*4020*/  IMAD R164, R89, R154, RZ ;  /* 0x0000009a59a47224 */ /* 0x000fce00078e02ff */
.L_x_135:
[----:B------:R-:W-:Y:S05]  /*4030*/  BSYNC B1 ;  /* 0x0000000000017941 */ /* 0x000fea0003800000 */
.L_x_134:
[----:B---3--:R-:W-:Y:S01]  /*4040*/  @!P3 IMAD R89, R140, R153, R164 ;  /* 0x000000998c59b224 */ /* 0x008fe200078e02a4 */
[----:B------:R-:W-:Y:S04]  /*4050*/  BSSY B1, `(.L_x_136) ;  /* 0x0000006000017945 */ /* 0x000fe80003800000 */
[----:B------:R3:W-:Y:S01]  /*4060*/  @!P3 STG.E.U8 desc[UR36][R158.64+0x68], R89 ;  /* 0x000068599e00b986 */ /* 0x0007e2000c101124 */
[----:B------:R-:W-:Y:S05]  /*4070*/  @P5 BRA `(.L_x_137) ;  /* 0x00000000000c5947 */ /* 0x000fea0003800000 */
[----:B--2---:R-:W3:Y:S02]  /*4080*/  LDG.E.U8 R155, desc[UR36][R22.64+0x69] ;  /* 0x00006924169b7981 */ /* 0x004ee4000c1e1100 */
[----:B---3--:R-:W-:-:S05]  /*4090*/  PRMT R89, R155, 0x8880, RZ ;  /* 0x000088809b597816 */ /* 0x008fca00000000ff */
[----:B------:R-:W-:-:S07]  /*40a0*/  IMAD R164, R89, R154, RZ ;  /* 0x0000009a59a47224 */ /* 0x000fce00078e02ff */
.L_x_137:
[----:B------:R-:W-:Y:S05]  /*40b0*/  BSYNC B1 ;  /* 0x0000000000017941 */ /* 0x000fea0003800000 */
.L_x_136:
[----:B------:R-:W-:Y:S01]  /*40c0*/  @!P5 IMAD R141, R141, R153, R164 ;  /* 0x000000998d8dd224 */ /* 0x000fe200078e02a4 */
[----:B------:R-:W-:Y:S04]  /*40d0*/  BSSY B1, `(.L_x_138) ;  /* 0x0000006000017945 */ /* 0x000fe80003800000 */
[----:B------:R0:W-:Y:S01]  /*40e0*/  @!P5 STG.E.U8 desc[UR36][R158.64+0x69], R141 ;  /* 0x0000698d9e00d986 */ /* 0x0001e2000c101124 */
[----:B------:R-:W-:Y:S05]  /*40f0*/  @P2 BRA `(.L_x_139) ;  /* 0x00000000000c2947 */ /* 0x000fea0003800000 */
[----:B--2---:R-:W3:Y:S02]  /*4100*/  LDG.E.U8 R155, desc[UR36][R162.64+0x68] ;  /* 0x00006824a29b7981 */ /* 0x004ee4000c1e1100 */
[----:B---3--:R-:W-:-:S05]  /*4110*/  PRMT R89, R155, 0x8880, RZ ;  /* 0x000088809b597816 */ /* 0x008fca00000000ff */
[----:B------:R-:W-:-:S07]  /*4120*/  IMAD R164, R89, R154, RZ ;  /* 0x0000009a59a47224 */ /* 0x000fce00078e02ff */
.L_x_139:
[----:B------:R-:W-:Y:S05]  /*4130*/  BSYNC B1 ;  /* 0x0000000000017941 */ /* 0x000fea0003800000 */
.L_x_138:
        /* <DEDUP_REMOVED lines=11> */
.L_x_141:
[----:B------:R-:W-:Y:S05]  /*41f0*/  BSYNC B1 ;  /* 0x0000000000017941 */ /* 0x000fea0003800000 */
.L_x_140:
[----:B------:R-:W-:Y:S01]  /*4200*/  @!P4 IMAD R143, R143, R153, R164 ;  /* 0x000000998f8fc224 */ /* 0x000fe200078e02a4 */
[----:B------:R-:W-:Y:S04]  /*4210*/  BSSY B1, `(.L_x_142) ;  /* 0x0000006000017945 */ /* 0x000fe80003800000 */
[----:B------:R0:W-:Y:S01]  /*4220*/  @!P4 STG.E.U8 desc[UR36][R8.64+0x69], R143 ;  /* 0x0000698f0800c986 */ /* 0x0001e2000c101124 */
[----:B------:R-:W-:Y:S05]  /*4230*/  @P3 BRA `(.L_x_143) ;  /* 0x00000000000c3947 */ /* 0x000fea0003800000 */
[----:B--2---:R-:W3:Y:S02]  /*4240*/  LDG.E.U8 R155, desc[UR36][R22.64+0x70] ;  /* 0x00007024169b7981 */ /* 0x004ee4000c1e1100 */
[----:B---3--:R-:W-:-:S05]  /*4250*/  PRMT R89, R155, 0x8880, RZ ;  /* 0x000088809b597816 */ /* 0x008fca00000000ff */
[----:B------:R-:W-:-:S07]  /*4260*/  IMAD R164, R89, R154, RZ ;  /* 0x0000009a59a47224 */ /* 0x000fce00078e02ff */
.L_x_143:
[----:B------:R-:W-:Y:S05]  /*4270*/  BSYNC B1 ;  /* 0x0000000000017941 */ /* 0x000fea0003800000 */
.L_x_142:
[----:B---3--:R-:W-:Y:S01]  /*4280*/  @!P3 IMAD R89, R144, R153, R164 ;  /* 0x000000999059b224 */ /* 0x008fe200078e02a4 */
[----:B------:R-:W-:Y:S04]  /*4290*/  BSSY B1, `(.L_x_144) ;  /* 0x0000006000017945 */ /* 0x000fe80003800000 */
[----:B------:R3:W-:Y:S01]  /*42a0*/  @!P3 STG.E.U8 desc[UR36][R158.64+0x70], R89 ;  /* 0x000070599e00b986 */ /* 0x0007e2000c101124 */
[----:B------:R-:W-:Y:S05]  /*42b0*/  @P5 BRA `(.L_x_145) ;  /* 0x00000000000c5947 */ /* 0x000fea0003800000 */
[----:B--2---:R-:W3:Y:S02]  /*42c0*/  LDG.E.U8 R155, desc[UR36][R22.64+0x71] ;  /* 0x00007124169b7981 */ /* 0x004ee4000c1e1100 */
[----:B---3--:R-:W-:-:S05]  /*42d0*/  PRMT R89, R155, 0x8880, RZ ;  /* 0x000088809b597816 */ /* 0x008fca00000000ff */
[----:B------:R-:W-:-:S07]  /*42e0*/  IMAD R164, R89, R154, RZ ;  /* 0x0000009a59a47224 */ /* 0x000fce00078e02ff */
.L_x_145:
[----:B------:R-:W-:Y:S05]  /*42f0*/  BSYNC B1 ;  /* 0x0000000000017941 */ /* 0x000fea0003800000 */
.L_x_144:
[----:B------:R-:W-:Y:S01]  /*4300*/  @!P5 IMAD R145, R145, R153, R164 ;  /* 0x000000999191d224 */ /* 0x000fe200078e02a4 */
[----:B------:R-:W-:Y:S04]  /*4310*/  BSSY B1, `(.L_x_146) ;  /* 0x0000006000017945 */ /* 0x000fe80003800000 */
[----:B------:R0:W-:Y:S01]  /*4320*/  @!P5 STG.E.U8 desc[UR36][R158.64+0x71], R145 ;  /* 0x000071919e00d986 */ /* 0x0001e2000c101124 */
[----:B------:R-:W-:Y:S05]  /*4330*/  @P2 BRA `(.L_x_147) ;  /* 0x00000000000c2947 */ /* 0x000fea0003800000 */
[----:B--2---:R-:W3:Y:S02]  /*4340*/  LDG.E.U8 R155, desc[UR36][R162.64+0x70] ;  /* 0x00007024a29b7981 */ /* 0x004ee4000c1e1100 */
[----:B---3--:R-:W-:-:S05]  /*4350*/  PRMT R89, R155, 0x8880, RZ ;  /* 0x000088809b597816 */ /* 0x008fca00000000ff */
[----:B------:R-:W-:-:S07]  /*4360*/  IMAD R164, R89, R154, RZ ;  /* 0x0000009a59a47224 */ /* 0x000fce00078e02ff */
.L_x_147:
[----:B------:R-:W-:Y:S05]  /*4370*/  BSYNC B1 ;  /* 0x0000000000017941 */ /* 0x000fea0003800000 */
.L_x_146:
[C---:B------:R-:W-:Y:S01]  /*4380*/  ISETP.LT.OR P4, PT, R3.reuse, 0x72, !P1 ;  /* 0x000000720300780c */ /* 0x040fe20004f81670 */
[----:B---3--:R-:W-:Y:S01]  /*4390*/  @!P2 IMAD R89, R146, R153, R164 ;  /* 0x000000999259a224 */ /* 0x008fe200078e02a4 */
[----:B------:R-:W-:Y:S01]  /*43a0*/  BSSY B1, `(.L_x_148) ;  /* 0x000000b000017945 */ /* 0x000fe20003800000 */
[----:B------:R-:W-:Y:S02]  /*43b0*/  ISETP.LT.OR P3, PT, R3, 0x79, !P0 ;  /* 0x000000790300780c */ /* 0x000fe40004761670 */
[----:B------:R-:W-:Y:S01]  /*43c0*/  IADD3 R165, P5, R165, 0x80, RZ ;  /* 0x00000080a5a57810 */ /* 0x000fe20007fbe0ff */
[----:B------:R3:W-:Y:S01]  /*43d0*/  @!P2 STG.E.U8 desc[UR36][R8.64+0x70], R89 ;  /* 0x000070590800a986 */ /* 0x0007e2000c101124 */
[C---:B------:R-:W-:Y:S02]  /*43e0*/  ISETP.LT.OR P2, PT, R3.reuse, 0x79, !P1 ;  /* 0x000000790300780c */ /* 0x040fe40004f41670 */
[C---:B------:R-:W-:Y:S02]  /*43f0*/  ISETP.LT.OR P0, PT, R3.reuse, 0x7a, !P0 ;  /* 0x0000007a0300780c */ /* 0x040fe40004701670 */
[----:B------:R-:W-:-:S02]  /*4400*/  ISETP.LT.OR P1, PT, R3, 0x7a, !P1 ;  /* 0x0000007a0300780c */ /* 0x000fc40004f21670 */
[----:B------:R-:W-:Y:S11]  /*4410*/  @P4 BRA `(.L_x_149) ;  /* 0x00000000000c4947 */ /* 0x000ff60003800000 */
[----:B--2---:R-:W3:Y:S02]  /*4420*/  LDG.E.U8 R155, desc[UR36][R162.64+0x71] ;  /* 0x00007124a29b7981 */ /* 0x004ee4000c1e1100 */
[----:B---3--:R-:W-:-:S05]  /*4430*/  PRMT R89, R155, 0x8880, RZ ;  /* 0x000088809b597816 */ /* 0x008fca00000000ff */
[----:B------:R-:W-:-:S07]  /*4440*/  IMAD R164, R89, R154, RZ ;  /* 0x0000009a59a47224 */ /* 0x000fce00078e02ff */
.L_x_149:
[----:B------:R-:W-:Y:S05]  /*4450*/  BSYNC B1 ;  /* 0x0000000000017941 */ /* 0x000fea0003800000 */
.L_x_148:
[----:B------:R-:W-:Y:S01]  /*4460*/  @!P4 IMAD R147, R147, R153, R164 ;  /* 0x000000999393c224 */ /* 0x000fe200078e02a4 */
[----:B------:R-:W-:Y:S04]  /*4470*/  BSSY B1, `(.L_x_150) ;  /* 0x0000006000017945 */ /* 0x000fe80003800000 */
[----:B------:R0:W-:Y:S01]  /*4480*/  @!P4 STG.E.U8 desc[UR36][R8.64+0x71], R147 ;  /* 0x000071930800c986 */ /* 0x0001e2000c101124 */
[----:B------:R-:W-:Y:S05]  /*4490*/  @P3 BRA `(.L_x_151) ;  /* 0x00000000000c3947 */ /* 0x000fea0003800000 */
[----:B--2---:R-:W3:Y:S02]  /*44a0*/  LDG.E.U8 R155, desc[UR36][R22.64+0x78] ;  /* 0x00007824169b7981 */ /* 0x004ee4000c1e1100 */
[----:B---3--:R-:W-:-:S05]  /*44b0*/  PRMT R89, R155, 0x8880, RZ ;  /* 0x000088809b597816 */ /* 0x008fca00000000ff */
[----:B------:R-:W-:-:S07]  /*44c0*/  IMAD R164, R89, R154, RZ ;  /* 0x0000009a59a47224 */ /* 0x000fce00078e02ff */
.L_x_151:
[----:B------:R-:W-:Y:S05]  /*44d0*/  BSYNC B1 ;  /* 0x0000000000017941 */ /* 0x000fea0003800000 */
.L_x_150:
[----:B---3--:R-:W-:Y:S01]  /*44e0*/  @!P3 IMAD R89, R148, R153, R164 ;  /* 0x000000999459b224 */ /* 0x008fe200078e02a4 */
[----:B------:R-:W-:Y:S01]  /*44f0*/  BSSY B1, `(.L_x_152) ;  /* 0x0000007000017945 */ /* 0x000fe20003800000 */
[----:B----4-:R-:W-:-:S03]  /*4500*/  IMAD.X R91, RZ, RZ, R5, P5 ;  /* 0x000000ffff5b7224 */ /* 0x010fc600028e0605 */
[----:B------:R3:W-:Y:S01]  /*4510*/  @!P3 STG.E.U8 desc[UR36][R158.64+0x78], R89 ;  /* 0x000078599e00b986 */ /* 0x0007e2000c101124 */
[----:B------:R-:W-:Y:S05]  /*4520*/  @P0 BRA `(.L_x_153) ;  /* 0x00000000000c0947 */ /* 0x000fea0003800000 */
[----:B--2---:R-:W2:Y:S02]  /*4530*/  LDG.E.U8 R155, desc[UR36][R22.64+0x79] ;  /* 0x00007924169b7981 */ /* 0x004ea4000c1e1100 */
[----:B--2---:R-:W-:-:S05]  /*4540*/  PRMT R5, R155, 0x8880, RZ ;  /* 0x000088809b057816 */ /* 0x004fca00000000ff */
[----:B------:R-:W-:-:S07]  /*4550*/  IMAD R164, R5, R154, RZ ;  /* 0x0000009a05a47224 */ /* 0x000fce00078e02ff */
.L_x_153:
[----:B------:R-:W-:Y:S05]  /*4560*/  BSYNC B1 ;  /* 0x0000000000017941 */ /* 0x000fea0003800000 */
.L_x_152:
[----:B------:R-:W-:Y:S01]  /*4570*/  @!P0 IMAD R149, R149, R153, R164 ;  /* 0x0000009995958224 */ /* 0x000fe200078e02a4 */
[----:B------:R-:W-:Y:S01]  /*4580*/  BSSY B1, `(.L_x_154) ;  /* 0x0000007000017945 */ /* 0x000fe20003800000 */
[----:B------:R-:W-:-:S03]  /*4590*/  IMAD R4, R91, R156, RZ ;  /* 0x0000009c5b047224 */ /* 0x000fc600078e02ff */
[----:B------:R4:W-:Y:S01]  /*45a0*/  @!P0 STG.E.U8 desc[UR36][R158.64+0x79], R149 ;  /* 0x000079959e008986 */ /* 0x0009e2000c101124 */
[----:B------:R-:W-:Y:S05]  /*45b0*/  @P2 BRA `(.L_x_155) ;  /* 0x00000000000c2947 */ /* 0x000fea0003800000 */
[----:B--2---:R-:W2:Y:S02]  /*45c0*/  LDG.E.U8 R155, desc[UR36][R162.64+0x78] ;  /* 0x00007824a29b7981 */ /* 0x004ea4000c1e1100 */
[----:B--2---:R-:W-:-:S05]  /*45d0*/  PRMT R5, R155, 0x8880, RZ ;  /* 0x000088809b057816 */ /* 0x004fca00000000ff */
[----:B------:R-:W-:-:S07]  /*45e0*/  IMAD R164, R5, R154, RZ ;  /* 0x0000009a05a47224 */ /* 0x000fce00078e02ff */
.L_x_155:
[----:B------:R-:W-:Y:S05]  /*45f0*/  BSYNC B1 ;  /* 0x0000000000017941 */ /* 0x000fea0003800000 */
.L_x_154:
[----:B------:R-:W-:Y:S01]  /*4600*/  @!P2 IMAD R5, R150, R153, R164 ;  /* 0x000000999605a224 */ /* 0x000fe200078e02a4 */
[----:B------:R-:W-:Y:S01]  /*4610*/  BSSY B1, `(.L_x_156) ;  /* 0x0000009000017945 */ /* 0x000fe20003800000 */
[C---:B0-----:R-:W-:Y:S02]  /*4620*/  IMAD R23, R165.reuse, R157, R4 ;  /* 0x0000009da5177224 */ /* 0x041fe400078e0204 */
[CC--:B------:R-:W-:Y:S01]  /*4630*/  IMAD.WIDE.U32 R160, R165.reuse, R156.reuse, R160 ;  /* 0x0000009ca5a07225 */ /* 0x0c0fe200078e00a0 */
[----:B------:R0:W-:Y:S03]  /*4640*/  @!P2 STG.E.U8 desc[UR36][R8.64+0x78], R5 ;  /* 0x000078050800a986 */ /* 0x0001e6000c101124 */
[----:B------:R-:W-:Y:S01]  /*4650*/  IMAD.WIDE.U32 R156, R165, R156, R20 ;  /* 0x0000009ca59c7225 */ /* 0x000fe200078e0014 */
[----:B------:R-:W-:Y:S06]  /*4660*/  @P1 BRA `(.L_x_157) ;  /* 0x00000000000c1947 */ /* 0x000fec0003800000 */
[----:B--2---:R-:W0:Y:S02]  /*4670*/  LDG.E.U8 R155, desc[UR36][R162.64+0x79] ;  /* 0x00007924a29b7981 */ /* 0x004e24000c1e1100 */
[----:B0-----:R-:W-:-:S05]  /*4680*/  PRMT R5, R155, 0x8880, RZ ;  /* 0x000088809b057816 */ /* 0x001fca00000000ff */
[----:B------:R-:W-:-:S07]  /*4690*/  IMAD R164, R5, R154, RZ ;  /* 0x0000009a05a47224 */ /* 0x000fce00078e02ff */
.L_x_157:
[----:B------:R-:W-:Y:S05]  /*46a0*/  BSYNC B1 ;  /* 0x0000000000017941 */ /* 0x000fea0003800000 */
.L_x_156:
[----:B------:R-:W-:Y:S01]  /*46b0*/  @!P1 IMAD R151, R151, R153, R164 ;  /* 0x0000009997979224 */ /* 0x000fe200078e02a4 */
[----:B------:R-:W-:Y:S01]  /*46c0*/  ISETP.GE.AND P2, PT, R0, 0x81, PT ;  /* 0x000000810000780c */ /* 0x000fe20003f46270 */
[----:B------:R-:W-:Y:S01]  /*46d0*/  BSSY B1, `(.L_x_158) ;  /* 0x000000c000017945 */ /* 0x000fe20003800000 */
[----:B------:R-:W-:Y:S02]  /*46e0*/  IADD3 R4, P5, R156, R12, RZ ;  /* 0x0000000c9c047210 */ /* 0x000fe40007fbe0ff */
[----:B------:R1:W-:Y:S01]  /*46f0*/  @!P1 STG.E.U8 desc[UR36][R8.64+0x79], R151 ;  /* 0x0000799708009986 */ /* 0x0003e2000c101124 */
[----:B------:R-:W-:Y:S02]  /*4700*/  ISETP.LT.OR P1, PT, R3, 0x1, !P2 ;  /* 0x000000010300780c */ /* 0x000fe40005721670 */
[----:B0-----:R-:W-:Y:S02]  /*4710*/  IADD3.X R5, R13, R157, R23, P5, !PT ;  /* 0x0000009d0d057210 */ /* 0x001fe40002ffe417 */
[----:B------:R-:W-:-:S02]  /*4720*/  ISETP.GE.AND P0, PT, R0, 0x89, PT ;  /* 0x000000890000780c */ /* 0x000fc40003f06270 */
[----:B------:R-:W-:Y:S02]  /*4730*/  IADD3 R12, P4, P3, R14, R12, R160 ;  /* 0x0000000c0e0c7210 */ /* 0x000fe40007b9e0a0 */
[----:B------:R-:W-:-:S05]  /*4740*/  ISETP.LT.OR P5, PT, R3, 0x2, !P2 ;  /* 0x000000020300780c */ /* 0x000fca00057a1670 */
[----:B-1----:R-:W-:Y:S08]  /*4750*/  @P1 BRA `(.L_x_159) ;  /* 0x00000000000c1947 */ /* 0x002ff00003800000 */
[----:B--2---:R-:W2:Y:S02]  /*4760*/  LDG.E.U8 R155, desc[UR36][R4.64] ;  /* 0x00000024049b7981 */ /* 0x004ea4000c1e1100 */
[----:B--2---:R-:W-:-:S05]  /*4770*/  PRMT R9, R155, 0x8880, RZ ;  /* 0x000088809b097816 */ /* 0x004fca00000000ff */
[----:B------:R-:W-:-:S07]  /*4780*/  IMAD R164, R9, R154, RZ ;  /* 0x0000009a09a47224 */ /* 0x000fce00078e02ff */
.L_x_159:
[----:B------:R-:W-:Y:S05]  /*4790*/  BSYNC B1 ;  /* 0x0000000000017941 */ /* 0x000fea0003800000 */
.L_x_158:
[----:B------:R-:W-:Y:S01]  /*47a0*/  @!P1 IMAD R9, R24, R153, R164 ;  /* 0x0000009918099224 */ /* 0x000fe200078e02a4 */
[----:B------:R-:W-:Y:S01]  /*47b0*/  BSSY B1, `(.L_x_160) ;  /* 0x0000007000017945 */ /* 0x000fe20003800000 */
[----:B------:R-:W-:-:S03]  /*47c0*/  IMAD.IADD R160, R23, 0x1, R161 ;  /* 0x0000000117a07824 */ /* 0x000fc600078e02a1 */
[----:B------:R0:W-:Y:S01]  /*47d0*/  @!P1 STG.E.U8 desc[UR36][R6.64], R9 ;  /* 0x0000000906009986 */ /* 0x0001e2000c101124 */
[----:B------:R-:W-:Y:S05]  /*47e0*/  @P5 BRA `(.L_x_161) ;  /* 0x00000000000c5947 */ /* 0x000fea0003800000 */
[----:B--2---:R-:W0:Y:S02]  /*47f0*/  LDG.E.U8 R155, desc[UR36][R4.64+0x1] ;  /* 0x00000124049b7981 */ /* 0x004e24000c1e1100 */
[----:B0-----:R-:W-:-:S05]  /*4800*/  PRMT R9, R155, 0x8880, RZ ;  /* 0x000088809b097816 */ /* 0x001fca00000000ff */
[----:B------:R-:W-:-:S07]  /*4810*/  IMAD R164, R9, R154, RZ ;  /* 0x0000009a09a47224 */ /* 0x000fce00078e02ff */
.L_x_161:
[----:B------:R-:W-:Y:S05]  /*4820*/  BSYNC B1 ;  /* 0x0000000000017941 */ /* 0x000fea0003800000 */
.L_x_160:
[----:B------:R-:W-:Y:S01]  /*4830*/  ISETP.LT.OR P1, PT, R3, 0x1, !P0 ;  /* 0x000000010300780c */ /* 0x000fe20004721670 */
[----:B------:R-:W-:Y:S01]  /*4840*/  @!P5 IMAD R25, R25, R153, R164 ;  /* 0x000000991919d224 */ /* 0x000fe200078e02a4 */
[----:B------:R-:W-:Y:S01]  /*4850*/  BSSY B1, `(.L_x_162) ;  /* 0x000000a000017945 */ /* 0x000fe20003800000 */
[----:B------:R-:W-:Y:S02]  /*4860*/  IADD3.X R13, R21, R13, R160, P4, P3 ;  /* 0x0000000d150d7210 */ /* 0x000fe400027e64a0 */
[C---:B------:R-:W-:Y:S01]  /*4870*/  ISETP.LT.OR P4, PT, R3.reuse, 0x2, !P0 ;  /* 0x000000020300780c */ /* 0x040fe20004781670 */
[----:B------:R1:W-:Y:S01]  /*4880*/  @!P5 STG.E.U8 desc[UR36][R6.64+0x1], R25 ;  /* 0x000001190600d986 */ /* 0x0003e2000c101124 */
[C---:B------:R-:W-:Y:S02]  /*4890*/  ISETP.LT.OR P5, PT, R3.reuse, 0x9, !P2 ;  /* 0x000000090300780c */ /* 0x040fe400057a1670 */
[----:B------:R-:W-:-:S04]  /*48a0*/  ISETP.LT.OR P3, PT, R3, 0xa, !P2 ;  /* 0x0000000a0300780c */ /* 0x000fc80005761670 */
[----:B------:R-:W-:Y:S09]  /*48b0*/  @P1 BRA `(.L_x_163) ;  /* 0x00000000000c1947 */ /* 0x000ff20003800000 */
[----:B--2---:R-:W0:Y:S02]  /*48c0*/  LDG.E.U8 R155, desc[UR36][R12.64] ;  /* 0x000000240c9b7981 */ /* 0x004e24000c1e1100 */
[----:B0-----:R-:W-:-:S05]  /*48d0*/  PRMT R9, R155, 0x8880, RZ ;  /* 0x000088809b097816 */ /* 0x001fca00000000ff */
[----:B------:R-:W-:-:S07]  /*48e0*/  IMAD R164, R9, R154, RZ ;  /* 0x0000009a09a47224 */ /* 0x000fce00078e02ff */
.L_x_163:
[----:B------:R-:W-:Y:S05]  /*48f0*/  BSYNC B1 ;  /* 0x0000000000017941 */ /* 0x000fea0003800000 */
.L_x_162:
[----:B0-----:R-:W-:Y:S01]  /*4900*/  @!P1 IMAD R9, R26, R153, R164 ;  /* 0x000000991a099224 */ /* 0x001fe200078e02a4 */
[----:B------:R-:W-:Y:S04]  /*4910*/  BSSY B1, `(.L_x_164) ;  /* 0x0000006000017945 */ /* 0x000fe80003800000 */
[----:B------:R0:W-:Y:S01]  /*4920*/  @!P1 STG.E.U8 desc[UR36][R10.64], R9 ;  /* 0x000000090a009986 */ /* 0x0001e2000c101124 */
[----:B------:R-:W-:Y:S05]  /*4930*/  @P4 BRA `(.L_x_165) ;  /* 0x00000000000c4947 */ /* 0x000fea0003800000 */
[----:B--2---:R-:W0:Y:S02]  /*4940*/  LDG.E.U8 R155, desc[UR36][R12.64+0x1] ;  /* 0x000001240c9b7981 */ /* 0x004e24000c1e1100 */
[----:B0-----:R-:W-:-:S05]  /*4950*/  PRMT R9, R155, 0x8880, RZ ;  /* 0x000088809b097816 */ /* 0x001fca00000000ff */
[----:B------:R-:W-:-:S07]  /*4960*/  IMAD R164, R9, R154, RZ ;  /* 0x0000009a09a47224 */ /* 0x000fce00078e02ff */
.L_x_165:
[----:B------:R-:W-:Y:S05]  /*4970*/  BSYNC B1 ;  /* 0x0000000000017941 */ /* 0x000fea0003800000 */
.L_x_164:
[----:B------:R-:W-:Y:S01]  /*4980*/  @!P4 IMAD R27, R27, R153, R164 ;  /* 0x000000991b1bc224 */ /* 0x000fe200078e02a4 */
[----:B------:R-:W-:Y:S04]  /*4990*/  BSSY B1, `(.L_x_166) ;  /* 0x0000006000017945 */ /* 0x000fe80003800000 */
[----:B------:R0:W-:Y:S01]  /*49a0*/  @!P4 STG.E.U8 desc[UR36][R10.64+0x1], R27 ;  /* 0x0000011b0a00c986 */ /* 0x0001e2000c101124 */
[----:B------:R-:W-:Y:S05]  /*49b0*/  @P5 BRA `(.L_x_167) ;  /* 0x00000000000c5947 */ /* 0x000fea0003800000 */
[----:B--2---:R-:W0:Y:S02]  /*49c0*/  LDG.E.U8 R155, desc[UR36][R4.64+0x8] ;  /* 0x00000824049b7981 */ /* 0x004e24000c1e1100 */
[----:B0-----:R-:W-:-:S05]  /*49d0*/  PRMT R9, R155, 0x8880, RZ ;  /* 0x000088809b097816 */ /* 0x001fca00000000ff */
[----:B------:R-:W-:-:S07]  /*49e0*/  IMAD R164, R9, R154, RZ ;  /* 0x0000009a09a47224 */ /* 0x000fce00078e02ff */
.L_x_167:
[----:B------:R-:W-:Y:S05]  /*49f0*/  BSYNC B1 ;  /* 0x0000000000017941 */ /* 0x000fea0003800000 */
.L_x_166:
[----:B0-----:R-:W-:Y:S01]  /*4a00*/  @!P5 IMAD R9, R28, R153, R164 ;  /* 0x000000991c09d224 */ /* 0x001fe200078e02a4 */
[----:B------:R-:W-:Y:S04]  /*4a10*/  BSSY B1, `(.L_x_168) ;  /* 0x0000006000017945 */ /* 0x000fe80003800000 */
[----:B------:R0:W-:Y:S01]  /*4a20*/  @!P5 STG.E.U8 desc[UR36][R6.64+0x8], R9 ;  /* 0x000008090600d986 */ /* 0x0001e2000c101124 */
[----:B------:R-:W-:Y:S05]  /*4a30*/  @P3 BRA `(.L_x_169) ;  /* 0x00000000000c3947 */ /* 0x000fea0003800000 */
[----:B--2---:R-:W0:Y:S02]  /*4a40*/  LDG.E.U8 R155, desc[UR36][R4.64+0x9] ;  /* 0x00000924049b7981 */ /* 0x004e24000c1e1100 */
[----:B0-----:R-:W-:-:S05]  /*4a50*/  PRMT R9, R155, 0x8880, RZ ;  /* 0x000088809b097816 */ /* 0x001fca00000000ff */
[----:B------:R-:W-:-:S07]  /*4a60*/  IMAD R164, R9, R154, RZ ;  /* 0x0000009a09a47224 */ /* 0x000fce00078e02ff */
.L_x_169:
[----:B------:R-:W-:Y:S05]  /*4a70*/  BSYNC B1 ;  /* 0x0000000000017941 */ /* 0x000fea0003800000 */
.L_x_168:
[----:B------:R-:W-:Y:S01]  /*4a80*/  ISETP.LT.OR P5, PT, R3, 0x9, !P0 ;  /* 0x000000090300780c */ /* 0x000fe200047a1670 */
[----:B------:R-:W-:Y:S01]  /*4a90*/  @!P3 IMAD R29, R29, R153, R164 ;  /* 0x000000991d1db224 */ /* 0x000fe200078e02a4 */
[----:B------:R-:W-:Y:S01]  /*4aa0*/  BSSY B1, `(.L_x_170) ;  /* 0x0000009000017945 */ /* 0x000fe20003800000 */
[C---:B------:R-:W-:Y:S02]  /*4ab0*/  ISETP.LT.OR P4, PT, R3.reuse, 0xa, !P0 ;  /* 0x0000000a0300780c */ /* 0x040fe40004781670 */
[C---:B------:R-:W-:Y:S01]  /*4ac0*/  ISETP.LT.OR P1, PT, R3.reuse, 0x12, !P2 ;  /* 0x000000120300780c */ /* 0x040fe20005721670 */
[----:B------:R0:W-:Y:S01]  /*4ad0*/  @!P3 STG.E.U8 desc[UR36][R6.64+0x9], R29 ;  /* 0x0000091d0600b986 */ /* 0x0001e2000c101124 */
[----:B------:R-:W-:-:S06]  /*4ae0*/  ISETP.LT.OR P3, PT, R3, 0x11, !P2 ;  /* 0x000000110300780c */ /* 0x000fcc0005761670 */
[----:B------:R-:W-:Y:S07]  /*4af0*/  @P5 BRA `(.L_x_171) ;  /* 0x00000000000c5947 */ /* 0x000fee0003800000 */
[----:B--2---:R-:W0:Y:S02]  /*4b00*/  LDG.E.U8 R155, desc[UR36][R12.64+0x8] ;  /* 0x000008240c9b7981 */ /* 0x004e24000c1e1100 */
[----:B0-----:R-:W-:-:S05]  /*4b10*/  PRMT R9, R155, 0x8880, RZ ;  /* 0x000088809b097816 */ /* 0x001fca00000000ff */
[----:B------:R-:W-:-:S07]  /*4b20*/  IMAD R164, R9, R154, RZ ;  /* 0x0000009a09a47224 */ /* 0x000fce00078e02ff */
.L_x_171:
[----:B------:R-:W-:Y:S05]  /*4b30*/  BSYNC B1 ;  /* 0x0000000000017941 */ /* 0x000fea0003800000 */
.L_x_170:
[----:B0-----:R-:W-:Y:S01]  /*4b40*/  @!P5 IMAD R9, R30, R153, R164 ;  /* 0x000000991e09d224 */ /* 0x001fe200078e02a4 */
[----:B------:R-:W-:Y:S04]  /*4b50*/  BSSY B1, `(.L_x_172) ;  /* 0x0000006000017945 */ /* 0x000fe80003800000 */
[----:B------:R0:W-:Y:S01]  /*4b60*/  @!P5 STG.E.U8 desc[UR36][R10.64+0x8], R9 ;  /* 0x000008090a00d986 */ /* 0x0001e2000c101124 */
[----:B------:R-:W-:Y:S05]  /*4b70*/  @P4 BRA `(.L_x_173) ;  /* 0x00000000000c4947 */ /* 0x000fea0003800000 */
[----:B--2---:R-:W0:Y:S02]  /*4b80*/  LDG.E.U8 R155, desc[UR36][R12.64+0x9] ;  /* 0x000009240c9b7981 */ /* 0x004e24000c1e1100 */
[----:B0-----:R-:W-:-:S05]  /*4b90*/  PRMT R9, R155, 0x8880, RZ ;  /* 0x000088809b097816 */ /* 0x001fca00000000ff */
[----:B------:R-:W-:-:S07]  /*4ba0*/  IMAD R164, R9, R154, RZ ;  /* 0x0000009a09a47224 */ /* 0x000fce00078e02ff */
.L_x_173:
[----:B------:R-:W-:Y:S05]  /*4bb0*/  BSYNC B1 ;  /* 0x0000000000017941 */ /* 0x000fea0003800000 */
.L_x_172:
[----:B------:R-:W-:Y:S01]  /*4bc0*/  @!P4 IMAD R31, R31, R153, R164 ;  /* 0x000000991f1fc224 */ /* 0x000fe200078e02a4 */
[----:B------:R-:W-:Y:S04]  /*4bd0*/  BSSY B1, `(.L_x_174) ;  /* 0x0000006000017945 */ /* 0x000fe80003800000 */
[----:B------:R0:W-:Y:S01]  /*4be0*/  @!P4 STG.E.U8 desc[UR36][R10.64+0x9], R31 ;  /* 0x0000091f0a00c986 */ /* 0x0001e2000c101124 */
[----:B------:R-:W-:Y:S05]  /*4bf0*/  @P3 BRA `(.L_x_175) ;  /* 0x00000000000c3947 */ /* 0x000fea0003800000 */
[----:B--2---:R-:W0:Y:S02]  /*4c00*/  LDG.E.U8 R155, desc[UR36][R4.64+0x10] ;  /* 0x00001024049b7981 */ /* 0x004e24000c1e1100 */
[----:B0-----:R-:W-:-:S05]  /*4c10*/  PRMT R9, R155, 0x8880, RZ ;  /* 0x000088809b097816 */ /* 0x001fca00000000ff */
[----:B------:R-:W-:-:S07]  /*4c20*/  IMAD R164, R9, R154, RZ ;  /* 0x0000009a09a47224 */ /* 0x000fce00078e02ff */
.L_x_175:
[----:B------:R-:W-:Y:S05]  /*4c30*/  BSYNC B1 ;  /* 0x0000000000017941 */ /* 0x000fea0003800000 */
.L_x_174:
[----:B0-----:R-:W-:Y:S01]  /*4c40*/  @!P3 IMAD R9, R32, R153, R164 ;  /* 0x000000992009b224 */ /* 0x001fe200078e02a4 */
[----:B------:R-:W-:Y:S04]  /*4c50*/  BSSY B1, `(.L_x_176) ;  /* 0x0000006000017945 */ /* 0x000fe80003800000 */
[----:B------:R0:W-:Y:S01]  /*4c60*/  @!P3 STG.E.U8 desc[UR36][R6.64+0x10], R9 ;  /* 0x000010090600b986 */ /* 0x0001e2000c101124 */
[----:B------:R-:W-:Y:S05]  /*4c70*/  @P1 BRA `(.L_x_177) ;  /* 0x00000000000c1947 */ /* 0x000fea0003800000 */
[----:B--2---:R-:W0:Y:S02]  /*4c80*/  LDG.E.U8 R155, desc[UR36][R4.64+0x11] ;  /* 0x00001124049b7981 */ /* 0x004e24000c1e1100 */
[----:B0-----:R-:W-:-:S05]  /*4c90*/  PRMT R9, R155, 0x8880, RZ ;  /* 0x000088809b097816 */ /* 0x001fca00000000ff */
[----:B------:R-:W-:-:S07]  /*4ca0*/  IMAD R164, R9, R154, RZ ;  /* 0x0000009a09a47224 */ /* 0x000fce00078e02ff */
.L_x_177:
[----:B------:R-:W-:Y:S05]  /*4cb0*/  BSYNC B1 ;  /* 0x0000000000017941 */ /* 0x000fea0003800000 */
.L_x_176:
        /* <DEDUP_REMOVED lines=11> */
.L_x_179:
[----:B------:R-:W-:Y:S05]  /*4d70*/  BSYNC B1 ;  /* 0x0000000000017941 */ /* 0x000fea0003800000 */
.L_x_178:
[----:B0-----:R-:W-:Y:S01]  /*4d80*/  @!P4 IMAD R9, R34, R153, R164 ;  /* 0x000000992209c224 */ /* 0x001fe200078e02a4 */
[----:B------:R-:W-:Y:S04]  /*4d90*/  BSSY B1, `(.L_x_180) ;  /* 0x0000006000017945 */ /* 0x000fe80003800000 */
[----:B------:R0:W-:Y:S01]  /*4da0*/  @!P4 STG.E.U8 desc[UR36][R10.64+0x10], R9 ;  /* 0x000010090a00c986 */ /* 0x0001e2000c101124 */
[----:B------:R-:W-:Y:S05]  /*4db0*/  @P3 BRA `(.L_x_181) ;  /* 0x00000000000c3947 */ /* 0x000fea0003800000 */
[----:B--2---:R-:W0:Y:S02]  /*4dc0*/  LDG.E.U8 R155, desc[UR36][R12.64+0x11] ;  /* 0x000011240c9b7981 */ /* 0x004e24000c1e1100 */
[----:B0-----:R-:W-:-:S05]  /*4dd0*/  PRMT R9, R155, 0x8880, RZ ;  /* 0x000088809b097816 */ /* 0x001fca00000000ff */
[----:B------:R-:W-:-:S07]  /*4de0*/  IMAD R164, R9, R154, RZ ;  /* 0x0000009a09a47224 */ /* 0x000fce00078e02ff */
.L_x_181:
[----:B------:R-:W-:Y:S05]  /*4df0*/  BSYNC B1 ;  /* 0x0000000000017941 */ /* 0x000fea0003800000 */
.L_x_180:
[----:B------:R-:W-:Y:S01]  /*4e00*/  @!P3 IMAD R35, R35, R153, R164 ;  /* 0x000000992323b224 */ /* 0x000fe200078e02a4 */
[----:B------:R-:W-:Y:S04]  /*4e10*/  BSSY B1, `(.L_x_182) ;  /* 0x0000006000017945 */ /* 0x000fe80003800000 */
[----:B------:R0:W-:Y:S01]  /*4e20*/  @!P3 STG.E.U8 desc[UR36][R10.64+0x11], R35 ;  /* 0x000011230a00b986 */ /* 0x0001e2000c101124 */
[----:B------:R-:W-:Y:S05]  /*4e30*/  @P5 BRA `(.L_x_183) ;  /* 0x00000000000c5947 */ /* 0x000fea0003800000 */
[----:B--2---:R-:W0:Y:S02]  /*4e40*/  LDG.E.U8 R155, desc[UR36][R4.64+0x18] ;  /* 0x00001824049b7981 */ /* 0x004e24000c1e1100 */
[----:B0-----:R-:W-:-:S05]  /*4e50*/  PRMT R9, R155, 0x8880, RZ ;  /* 0x000088809b097816 */ /* 0x001fca00000000ff */
[----:B------:R-:W-:-:S07]  /*4e60*/  IMAD R164, R9, R154, RZ ;  /* 0x0000009a09a47224 */ /* 0x000fce00078e02ff */
.L_x_183:
[----:B------:R-:W-:Y:S05]  /*4e70*/  BSYNC B1 ;  /* 0x0000000000017941 */ /* 0x000fea0003800000 */
.L_x_182:
[----:B0-----:R-:W-:Y:S01]  /*4e80*/  @!P5 IMAD R9, R36, R153, R164 ;  /* 0x000000992409d224 */ /* 0x001fe200078e02a4 */
[----:B------:R-:W-:Y:S04]  /*4e90*/  BSSY B1, `(.L_x_184) ;  /* 0x0000006000017945 */ /* 0x000fe80003800000 */
[----:B------:R0:W-:Y:S01]  /*4ea0*/  @!P5 STG.E.U8 desc[UR36][R6.64+0x18], R9 ;  /* 0x000018090600d986 */ /* 0x0001e2000c101124 */
[----:B------:R-:W-:Y:S05]  /*4eb0*/  @P1 BRA `(.L_x_185) ;  /* 0x00000000000c1947 */ /* 0x000fea0003800000 */
[----:B--2---:R-:W0:Y:S02]  /*4ec0*/  LDG.E.U8 R155, desc[UR36][R4.64+0x19] ;  /* 0x00001924049b7981 */ /* 0x004e24000c1e1100 */
[----:B0-----:R-:W-:-:S05]  /*4ed0*/  PRMT R9, R155, 0x8880, RZ ;  /* 0x000088809b097816 */ /* 0x001fca00000000ff */
[----:B------:R-:W-:-:S07]  /*4ee0*/  IMAD R164, R9, R154, RZ ;  /* 0x0000009a09a47224 */ /* 0x000fce00078e02ff */
.L_x_185:
[----:B------:R-:W-:Y:S05]  /*4ef0*/  BSYNC B1 ;  /* 0x0000000000017941 */ /* 0x000fea0003800000 */
.L_x_184:
        /* <DEDUP_REMOVED lines=11> */
.L_x_187:
[----:B------:R-:W-:Y:S05]  /*4fb0*/  BSYNC B1 ;  /* 0x0000000000017941 */ /* 0x000fea0003800000 */
.L_x_186:
[----:B0-----:R-:W-:Y:S01]  /*4fc0*/  @!P4 IMAD R9, R38, R153, R164 ;  /* 0x000000992609c224 */ /* 0x001fe200078e02a4 */
[----:B------:R-:W-:Y:S04]  /*4fd0*/  BSSY B1, `(.L_x_188) ;  /* 0x0000006000017945 */ /* 0x000fe80003800000 */
[----:B------:R0:W-:Y:S01]  /*4fe0*/  @!P4 STG.E.U8 desc[UR36][R10.64+0x18], R9 ;  /* 0x000018090a00c986 */ /* 0x0001e2000c101124 */
[----:B------:R-:W-:Y:S05]  /*4ff0*/  @P3 BRA `(.L_x_189) ;  /* 0x00000000000c3947 */ /* 0x000fea0003800000 */
[----:B--2---:R-:W0:Y:S02]  /*5000*/  LDG.E.U8 R155, desc[UR36][R12.64+0x19] ;  /* 0x000019240c9b7981 */ /* 0x004e24000c1e1100 */
[----:B0-----:R-:W-:-:S05]  /*5010*/  PRMT R9, R155, 0x8880, RZ ;  /* 0x000088809b097816 */ /* 0x001fca00000000ff */
[----:B------:R-:W-:-:S07]  /*5020*/  IMAD R164, R9, R154, RZ ;  /* 0x0000009a09a47224 */ /* 0x000fce00078e02ff */
.L_x_189:
[----:B------:R-:W-:Y:S05]  /*5030*/  BSYNC B1 ;  /* 0x0000000000017941 */ /* 0x000fea0003800000 */
.L_x_188:
[----:B------:R-:W-:Y:S01]  /*5040*/  @!P3 IMAD R39, R39, R153, R164 ;  /* 0x000000992727b224 */ /* 0x000fe200078e02a4 */
[----:B------:R-:W-:Y:S04]  /*5050*/  BSSY B1, `(.L_x_190) ;  /* 0x0000006000017945 */ /* 0x000fe80003800000 */
[----:B------:R0:W-:Y:S01]  /*5060*/  @!P3 STG.E.U8 desc[UR36][R10.64+0x19], R39 ;  /* 0x000019270a00b986 */ /* 0x0001e2000c101124 */
[----:B------:R-:W-:Y:S05]  /*5070*/  @P5 BRA `(.L_x_191) ;  /* 0x00000000000c5947 */ /* 0x000fea0003800000 */
[----:B--2---:R-:W0:Y:S02]  /*5080*/  LDG.E.U8 R155, desc[UR36][R4.64+0x20] ;  /* 0x00002024049b7981 */ /* 0x004e24000c1e1100 */
[----:B0-----:R-:W-:-:S05]  /*5090*/  PRMT R9, R155, 0x8880, RZ ;  /* 0x000088809b097816 */ /* 0x001fca00000000ff */
[----:B------:R-:W-:-:S07]  /*50a0*/  IMAD R164, R9, R154, RZ ;  /* 0x0000009a09a47224 */ /* 0x000fce00078e02ff */
.L_x_191:
[----:B------:R-:W-:Y:S05]  /*50b0*/  BSYNC B1 ;  /* 0x0000000000017941 */ /* 0x000fea0003800000 */
.L_x_190:
[----:B0-----:R-:W-:Y:S01]  /*50c0*/  @!P5 IMAD R9, R40, R153, R164 ;  /* 0x000000992809d224 */ /* 0x001fe200078e02a4 */
[----:B------:R-:W-:Y:S04]  /*50d0*/  BSSY B1, `(.L_x_192) ;  /* 0x0000006000017945 */ /* 0x000fe80003800000 */
[----:B------:R0:W-:Y:S01]  /*50e0*/  @!P5 STG.E.U8 desc[UR36][R6.64+0x20], R9 ;  /* 0x000020090600d986 */ /* 0x0001e2000c101124 */
[----:B------:R-:W-:Y:S05]  /*50f0*/  @P1 BRA `(.L_x_193) ;  /* 0x00000000000c1947 */ /* 0x000fea0003800000 */
[----:B--2---:R-:W0:Y:S02]  /*5100*/  LDG.E.U8 R155, desc[UR36][R4.64+0x21] ;  /* 0x00002124049b7981 */ /* 0x004e24000c1e1100 */
[----:B0-----:R-:W-:-:S05]  /*5110*/  PRMT R9, R155, 0x8880, RZ ;  /* 0x000088809b097816 */ /* 0x001fca00000000ff */
[----:B------:R-:W-:-:S07]  /*5120*/  IMAD R164, R9, R154, RZ ;  /* 0x0000009a09a47224 */ /* 0x000fce00078e02ff */
.L_x_193:
[----:B------:R-:W-:Y:S05]  /*5130*/  BSYNC B1 ;  /* 0x0000000000017941 */ /* 0x000fea0003800000 */
.L_x_192:
        /* <DEDUP_REMOVED lines=11> */
.L_x_195:
[----:B------:R-:W-:Y:S05]  /*51f0*/  BSYNC B1 ;  /* 0x0000000000017941 */ /* 0x000fea0003800000 */
.L_x_194:
[----:B0-----:R-:W-:Y:S01]  /*5200*/  @!P4 IMAD R9, R42, R153, R164 ;  /* 0x000000992a09c224 */ /* 0x001fe200078e02a4 */
[----:B------:R-:W-:Y:S04]  /*5210*/  BSSY B1, `(.L_x_196) ;  /* 0x0000006000017945 */ /* 0x000fe80003800000 */
[----:B------:R0:W-:Y:S01]  /*5220*/  @!P4 STG.E.U8 desc[UR36][R10.64+0x20], R9 ;  /* 0x000020090a00c986 */ /* 0x0001e2000c101124 */
[----:B------:R-:W-:Y:S05]  /*5230*/  @P3 BRA `(.L_x_197) ;  /* 0x00000000000c3947 */ /* 0x000fea0003800000 */
[----:B--2---:R-:W0:Y:S02]  /*5240*/  LDG.E.U8 R155, desc[UR36][R12.64+0x21] ;  /* 0x000021240c9b7981 */ /* 0x004e24000c1e1100 */
[----:B0-----:R-:W-:-:S05]  /*5250*/  PRMT R9, R155, 0x8880, RZ ;  /* 0x000088809b097816 */ /* 0x001fca00000000ff */
[----:B------:R-:W-:-:S07]  /*5260*/  IMAD R164, R9, R154, RZ ;  /* 0x0000009a09a47224 */ /* 0x000fce00078e02ff */
.L_x_197:
[----:B------:R-:W-:Y:S05]  /*5270*/  BSYNC B1 ;  /* 0x0000000000017941 */ /* 0x000fea0003800000 */
.L_x_196:
[----:B------:R-:W-:Y:S01]  /*5280*/  @!P3 IMAD R43, R43, R153, R164 ;  /* 0x000000992b2bb224 */ /* 0x000fe200078e02a4 */
[----:B------:R-:W-:Y:S04]  /*5290*/  BSSY B1, `(.L_x_198) ;  /* 0x0000006000017945 */ /* 0x000fe80003800000 */
[----:B------:R0:W-:Y:S01]  /*52a0*/  @!P3 STG.E.U8 desc[UR36][R10.64+0x21], R43 ;  /* 0x0000212b0a00b986 */ /* 0x0001e2000c101124 */
[----:B------:R-:W-:Y:S05]  /*52b0*/  @P5 BRA `(.L_x_199) ;  /* 0x00000000000c5947 */ /* 0x000fea0003800000 */
[----:B--2---:R-:W0:Y:S02]  /*52c0*/  LDG.E.U8 R155, desc[UR36][R4.64+0x28] ;  /* 0x00002824049b7981 */ /* 0x004e24000c1e1100 */
[----:B0-----:R-:W-:-:S05]  /*52d0*/  PRMT R9, R155, 0x8880, RZ ;  /* 0x000088809b097816 */ /* 0x001fca00000000ff */
[----:B------:R-:W-:-:S07]  /*52e0*/  IMAD R164, R9, R154, RZ ;  /* 0x0000009a09a47224 */ /* 0x000fce00078e02ff */
.L_x_199:
[----:B------:R-:W-:Y:S05]  /*52f0*/  BSYNC B1 ;  /* 0x0000000000017941 */ /* 0x000fea0003800000 */
.L_x_198:
[----:B0-----:R-:W-:Y:S01]  /*5300*/  @!P5 IMAD R9, R44, R153, R164 ;  /* 0x000000992c09d224 */ /* 0x001fe200078e02a4 */
[----:B------:R-:W-:Y:S04]  /*5310*/  BSSY B1, `(.L_x_200) ;  /* 0x0000006000017945 */ /* 0x000fe80003800000 */
[----:B------:R0:W-:Y:S01]  /*5320*/  @!P5 STG.E.U8 desc[UR36][R6.64+0x28], R9 ;  /* 0x000028090600d986 */ /* 0x0001e2000c101124 */
[----:B------:R-:W-:Y:S05]  /*5330*/  @P1 BRA `(.L_x_201) ;  /* 0x00000000000c1947 */ /* 0x000fea0003800000 */
[----:B--2---:R-:W0:Y:S02]  /*5340*/  LDG.E.U8 R155, desc[UR36][R4.64+0x29] ;  /* 0x00002924049b7981 */ /* 0x004e24000c1e1100 */
[----:B0-----:R-:W-:-:S05]  /*5350*/  PRMT R9, R155, 0x8880, RZ ;  /* 0x000088809b097816 */ /* 0x001fca00000000ff */
[----:B------:R-:W-:-:S07]  /*5360*/  IMAD R164, R9, R154, RZ ;  /* 0x0000009a09a47224 */ /* 0x000fce00078e02ff */
.L_x_201:
[----:B------:R-:W-:Y:S05]  /*5370*/  BSYNC B1 ;  /* 0x0000000000017941 */ /* 0x000fea0003800000 */
.L_x_200:
        /* <DEDUP_REMOVED lines=11> */
.L_x_203:
[----:B------:R-:W-:Y:S05]  /*5430*/  BSYNC B1 ;  /* 0x0000000000017941 */ /* 0x000fea0003800000 */
.L_x_202:
[----:B0-----:R-:W-:Y:S01]  /*5440*/  @!P4 IMAD R9, R46, R153, R164 ;  /* 0x000000992e09c224 */ /* 0x001fe200078e02a4 */
[----:B------:R-:W-:Y:S04]  /*5450*/  BSSY B1, `(.L_x_204) ;  /* 0x0000006000017945 */ /* 0x000fe80003800000 */
[----:B------:R0:W-:Y:S01]  /*5460*/  @!P4 STG.E.U8 desc[UR36][R10.64+0x28], R9 ;  /* 0x000028090a00c986 */ /* 0x0001e2000c101124 */
[----:B------:R-:W-:Y:S05]  /*5470*/  @P3 BRA `(.L_x_205) ;  /* 0x00000000000c3947 */ /* 0x000fea0003800000 */
[----:B--2---:R-:W0:Y:S02]  /*5480*/  LDG.E.U8 R155, desc[UR36][R12.64+0x29] ;  /* 0x000029240c9b7981 */ /* 0x004e24000c1e1100 */
[----:B0-----:R-:W-:-:S05]  /*5490*/  PRMT R9, R155, 0x8880, RZ ;  /* 0x000088809b097816 */ /* 0x001fca00000000ff */
[----:B------:R-:W-:-:S07]  /*54a0*/  IMAD R164, R9, R154, RZ ;  /* 0x0000009a09a47224 */ /* 0x000fce00078e02ff */
.L_x_205:
[----:B------:R-:W-:Y:S05]  /*54b0*/  BSYNC B1 ;  /* 0x0000000000017941 */ /* 0x000fea0003800000 */
.L_x_204:
[----:B------:R-:W-:Y:S01]  /*54c0*/  @!P3 IMAD R47, R47, R153, R164 ;  /* 0x000000992f2fb224 */ /* 0x000fe200078e02a4 */
[----:B------:R-:W-:Y:S04]  /*54d0*/  BSSY B1, `(.L_x_206) ;  /* 0x0000006000017945 */ /* 0x000fe80003800000 */
[----:B------:R0:W-:Y:S01]  /*54e0*/  @!P3 STG.E.U8 desc[UR36][R10.64+0x29], R47 ;  /* 0x0000292f0a00b986 */ /* 0x0001e2000c101124 */
[----:B------:R-:W-:Y:S05]  /*54f0*/  @P5 BRA `(.L_x_207) ;  /* 0x00000000000c5947 */ /* 0x000fea0003800000 */
[----:B--2---:R-:W0:Y:S02]  /*5500*/  LDG.E.U8 R155, desc[UR36][R4.64+0x30] ;  /* 0x00003024049b7981 */ /* 0x004e24000c1e1100 */
[----:B0-----:R-:W-:-:S05]  /*5510*/  PRMT R9, R155, 0x8880, RZ ;  /* 0x000088809b097816 */ /* 0x001fca00000000ff */
[----:B------:R-:W-:-:S07]  /*5520*/  IMAD R164, R9, R154, RZ ;  /* 0x0000009a09a47224 */ /* 0x000fce00078e02ff */
.L_x_207:
[----:B------:R-:W-:Y:S05]  /*5530*/  BSYNC B1 ;  /* 0x0000000000017941 */ /* 0x000fea0003800000 */
.L_x_206:
[----:B0-----:R-:W-:Y:S01]  /*5540*/  @!P5 IMAD R9, R48, R153, R164 ;  /* 0x000000993009d224 */ /* 0x001fe200078e02a4 */
[----:B------:R-:W-:Y:S04]  /*5550*/  BSSY B1, `(.L_x_208) ;  /* 0x0000006000017945 */ /* 0x000fe80003800000 */
[----:B------:R0:W-:Y:S01]  /*5560*/  @!P5 STG.E.U8 desc[UR36][R6.64+0x30], R9 ;  /* 0x000030090600d986 */ /* 0x0001e2000c101124 */
[----:B------:R-:W-:Y:S05]  /*5570*/  @P1 BRA `(.L_x_209) ;  /* 0x00000000000c1947 */ /* 0x000fea0003800000 */
[----:B--2---:R-:W0:Y:S02]  /*5580*/  LDG.E.U8 R155, desc[UR36][R4.64+0x31] ;  /* 0x00003124049b7981 */ /* 0x004e24000c1e1100 */
[----:B0-----:R-:W-:-:S05]  /*5590*/  PRMT R9, R155, 0x8880, RZ ;  /* 0x000088809b097816 */ /* 0x001fca00000000ff */
[----:B------:R-:W-:-:S07]  /*55a0*/  IMAD R164, R9, R154, RZ ;  /* 0x0000009a09a47224 */ /* 0x000fce00078e02ff */
.L_x_209:
[----:B------:R-:W-:Y:S05]  /*55b0*/  BSYNC B1 ;  /* 0x0000000000017941 */ /* 0x000fea0003800000 */
.L_x_208:
        /* <DEDUP_REMOVED lines=11> */
.L_x_211:
[----:B------:R-:W-:Y:S05]  /*5670*/  BSYNC B1 ;  /* 0x0000000000017941 */ /* 0x000fea0003800000 */
.L_x_210:
[----:B0-----:R-:W-:Y:S01]  /*5680*/  @!P4 IMAD R9, R50, R153, R164 ;  /* 0x000000993209c224 */ /* 0x001fe200078e02a4 */
[----:B------:R-:W-:Y:S04]  /*5690*/  BSSY B1, `(.L_x_212) ;  /* 0x0000006000017945 */ /* 0x000fe80003800000 */
[----:B------:R0:W-:Y:S01]  /*56a0*/  @!P4 STG.E.U8 desc[UR36][R10.64+0x30], R9 ;  /* 0x000030090a00c986 */ /* 0x0001e2000c101124 */
[----:B------:R-:W-:Y:S05]  /*56b0*/  @P3 BRA `(.L_x_213) ;  /* 0x00000000000c3947 */ /* 0x000fea0003800000 */
[----:B--2---:R-:W0:Y:S02]  /*56c0*/  LDG.E.U8 R155, desc[UR36][R12.64+0x31] ;  /* 0x000031240c9b7981 */ /* 0x004e24000c1e1100 */
[----:B0-----:R-:W-:-:S05]  /*56d0*/  PRMT R9, R155, 0x8880, RZ ;  /* 0x000088809b097816 */ /* 0x001fca00000000ff */
[----:B------:R-:W-:-:S07]  /*56e0*/  IMAD R164, R9, R154, RZ ;  /* 0x0000009a09a47224 */ /* 0x000fce00078e02ff */
.L_x_213:
[----:B------:R-:W-:Y:S05]  /*56f0*/  BSYNC B1 ;  /* 0x0000000000017941 */ /* 0x000fea0003800000 */
.L_x_212:
[----:B------:R-:W-:Y:S01]  /*5700*/  @!P3 IMAD R51, R51, R153, R164 ;  /* 0x000000993333b224 */ /* 0x000fe200078e02a4 */
[----:B------:R-:W-:Y:S04]  /*5710*/  BSSY B1, `(.L_x_214) ;  /* 0x0000006000017945 */ /* 0x000fe80003800000 */
[----:B------:R0:W-:Y:S01]  /*5720*/  @!P3 STG.E.U8 desc[UR36][R10.64+0x31], R51 ;  /* 0x000031330a00b986 */ /* 0x0001e2000c101124 */
[----:B------:R-:W-:Y:S05]  /*5730*/  @P5 BRA `(.L_x_215) ;  /* 0x00000000000c5947 */ /* 0x000fea0003800000 */
[----:B--2---:R-:W0:Y:S02]  /*5740*/  LDG.E.U8 R155, desc[UR36][R4.64+0x38] ;  /* 0x00003824049b7981 */ /* 0x004e24000c1e1100 */
[----:B0-----:R-:W-:-:S05]  /*5750*/  PRMT R9, R155, 0x8880, RZ ;  /* 0x000088809b097816 */ /* 0x001fca00000000ff */
[----:B------:R-:W-:-:S07]  /*5760*/  IMAD R164, R9, R154, RZ ;  /* 0x0000009a09a47224 */ /* 0x000fce00078e02ff */
.L_x_215:
[----:B------:R-:W-:Y:S05]  /*5770*/  BSYNC B1 ;  /* 0x0000000000017941 */ /* 0x000fea0003800000 */
.L_x_214:
[----:B0-----:R-:W-:Y:S01]  /*5780*/  @!P5 IMAD R9, R52, R153, R164 ;  /* 0x000000993409d224 */ /* 0x001fe200078e02a4 */
[----:B------:R-:W-:Y:S04]  /*5790*/  BSSY B1, `(.L_x_216) ;  /* 0x0000006000017945 */ /* 0x000fe80003800000 */
[----:B------:R0:W-:Y:S01]  /*57a0*/  @!P5 STG.E.U8 desc[UR36][R6.64+0x38], R9 ;  /* 0x000038090600d986 */ /* 0x0001e2000c101124 */
[----:B------:R-:W-:Y:S05]  /*57b0*/  @P1 BRA `(.L_x_217) ;  /* 0x00000000000c1947 */ /* 0x000fea0003800000 */
[----:B--2---:R-:W0:Y:S02]  /*57c0*/  LDG.E.U8 R155, desc[UR36][R4.64+0x39] ;  /* 0x00003924049b7981 */ /* 0x004e24000c1e1100 */
[----:B0-----:R-:W-:-:S05]  /*57d0*/  PRMT R9, R155, 0x8880, RZ ;  /* 0x000088809b097816 */ /* 0x001fca00000000ff */
[----:B------:R-:W-:-:S07]  /*57e0*/  IMAD R164, R9, R154, RZ ;  /* 0x0000009a09a47224 */ /* 0x000fce00078e02ff */
.L_x_217:
[----:B------:R-:W-:Y:S05]  /*57f0*/  BSYNC B1 ;  /* 0x0000000000017941 */ /* 0x000fea0003800000 */
.L_x_216:
        /* <DEDUP_REMOVED lines=11> */
.L_x_219:
[----:B------:R-:W-:Y:S05]  /*58b0*/  BSYNC B1 ;  /* 0x0000000000017941 */ /* 0x000fea0003800000 */
.L_x_218:
[----:B0-----:R-:W-:Y:S01]  /*58c0*/  @!P4 IMAD R9, R54, R153, R164 ;  /* 0x000000993609c224 */ /* 0x001fe200078e02a4 */
[----:B------:R-:W-:Y:S04]  /*58d0*/  BSSY B1, `(.L_x_220) ;  /* 0x0000006000017945 */ /* 0x000fe80003800000 */
[----:B------:R0:W-:Y:S01]  /*58e0*/  @!P4 STG.E.U8 desc[UR36][R10.64+0x38], R9 ;  /* 0x000038090a00c986 */ /* 0x0001e2000c101124 */
[----:B------:R-:W-:Y:S05]  /*58f0*/  @P3 BRA `(.L_x_221) ;  /* 0x00000000000c3947 */ /* 0x000fea0003800000 */
[----:B--2---:R-:W0:Y:S02]  /*5900*/  LDG.E.U8 R155, desc[UR36][R12.64+0x39] ;  /* 0x000039240c9b7981 */ /* 0x004e24000c1e1100 */
[----:B0-----:R-:W-:-:S05]  /*5910*/  PRMT R9, R155, 0x8880, RZ ;  /* 0x000088809b097816 */ /* 0x001fca00000000ff */
[----:B------:R-:W-:-:S07]  /*5920*/  IMAD R164, R9, R154, RZ ;  /* 0x0000009a09a47224 */ /* 0x000fce00078e02ff */
.L_x_221:
[----:B------:R-:W-:Y:S05]  /*5930*/  BSYNC B1 ;  /* 0x0000000000017941 */ /* 0x000fea0003800000 */
.L_x_220:
[----:B------:R-:W-:Y:S01]  /*5940*/  @!P3 IMAD R55, R55, R153, R164 ;  /* 0x000000993737b224 */ /* 0x000fe200078e02a4 */
[----:B------:R-:W-:Y:S04]  /*5950*/  BSSY B1, `(.L_x_222) ;  /* 0x0000006000017945 */ /* 0x000fe80003800000 */
[----:B------:R0:W-:Y:S01]  /*5960*/  @!P3 STG.E.U8 desc[UR36][R10.64+0x39], R55 ;  /* 0x000039370a00b986 */ /* 0x0001e2000c101124 */
[----:B------:R-:W-:Y:S05]  /*5970*/  @P5 BRA `(.L_x_223) ;  /* 0x00000000000c5947 */ /* 0x000fea0003800000 */
[----:B--2---:R-:W0:Y:S02]  /*5980*/  LDG.E.U8 R155, desc[UR36][R4.64+0x40] ;  /* 0x00004024049b7981 */ /* 0x004e24000c1e1100 */
[----:B0-----:R-:W-:-:S05]  /*5990*/  PRMT R9, R155, 0x8880, RZ ;  /* 0x000088809b097816 */ /* 0x001fca00000000ff */
[----:B------:R-:W-:-:S07]  /*59a0*/  IMAD R164, R9, R154, RZ ;  /* 0x0000009a09a47224 */ /* 0x000fce00078e02ff */
.L_x_223:
[----:B------:R-:W-:Y:S05]  /*59b0*/  BSYNC B1 ;  /* 0x0000000000017941 */ /* 0x000fea0003800000 */
.L_x_222:
[----:B0-----:R-:W-:Y:S01]  /*59c0*/  @!P5 IMAD R9, R56, R153, R164 ;  /* 0x000000993809d224 */ /* 0x001fe200078e02a4 */
[----:B------:R-:W-:Y:S04]  /*59d0*/  BSSY B1, `(.L_x_224) ;  /* 0x0000006000017945 */ /* 0x000fe80003800000 */
[----:B------:R0:W-:Y:S01]  /*59e0*/  @!P5 STG.E.U8 desc[UR36][R6.64+0x40], R9 ;  /* 0x000040090600d986 */ /* 0x0001e2000c101124 */
[----:B------:R-:W-:Y:S05]  /*59f0*/  @P1 BRA `(.L_x_225) ;  /* 0x00000000000c1947 */ /* 0x000fea0003800000 */
[----:B--2---:R-:W0:Y:S02]  /*5a00*/  LDG.E.U8 R155, desc[UR36][R4.64+0x41] ;  /* 0x00004124049b7981 */ /* 0x004e24000c1e1100 */
[----:B0-----:R-:W-:-:S05]  /*5a10*/  PRMT R9, R155, 0x8880, RZ ;  /* 0x000088809b097816 */ /* 0x001fca00000000ff */
[----:B------:R-:W-:-:S07]  /*5a20*/  IMAD R164, R9, R154, RZ ;  /* 0x0000009a09a47224 */ /* 0x000fce00078e02ff */
.L_x_225:
[----:B------:R-:W-:Y:S05]  /*5a30*/  BSYNC B1 ;  /* 0x0000000000017941 */ /* 0x000fea0003800000 */
.L_x_224:
        /* <DEDUP_REMOVED lines=11> */
.L_x_227:
[----:B------:R-:W-:Y:S05]  /*5af0*/  BSYNC B1 ;  /* 0x0000000000017941 */ /* 0x000fea0003800000 */
.L_x_226:
[----:B0-----:R-:W-:Y:S01]  /*5b00*/  @!P4 IMAD R9, R58, R153, R164 ;  /* 0x000000993a09c224 */ /* 0x001fe200078e02a4 */
[----:B------:R-:W-:Y:S04]  /*5b10*/  BSSY B1, `(.L_x_228) ;  /* 0x0000006000017945 */ /* 0x000fe80003800000 */
[----:B------:R0:W-:Y:S01]  /*5b20*/  @!P4 STG.E.U8 desc[UR36][R10.64+0x40], R9 ;  /* 0x000040090a00c986 */ /* 0x0001e2000c101124 */
[----:B------:R-:W-:Y:S05]  /*5b30*/  @P3 BRA `(.L_x_229) ;  /* 0x00000000000c3947 */ /* 0x000fea0003800000 */
[----:B--2---:R-:W0:Y:S02]  /*5b40*/  LDG.E.U8 R155, desc[UR36][R12.64+0x41] ;  /* 0x000041240c9b7981 */ /* 0x004e24000c1e1100 */
[----:B0-----:R-:W-:-:S05]  /*5b50*/  PRMT R9, R155, 0x8880, RZ ;  /* 0x000088809b097816 */ /* 0x001fca00000000ff */
[----:B------:R-:W-:-:S07]  /*5b60*/  IMAD R164, R9, R154, RZ ;  /* 0x0000009a09a47224 */ /* 0x000fce00078e02ff */
.L_x_229:
[----:B------:R-:W-:Y:S05]  /*5b70*/  BSYNC B1 ;  /* 0x0000000000017941 */ /* 0x000fea0003800000 */
.L_x_228:
[----:B------:R-:W-:Y:S01]  /*5b80*/  @!P3 IMAD R59, R59, R153, R164 ;  /* 0x000000993b3bb224 */ /* 0x000fe200078e02a4 */
[----:B------:R-:W-:Y:S04]  /*5b90*/  BSSY B1, `(.L_x_230) ;  /* 0x0000006000017945 */ /* 0x000fe80003800000 */
[----:B------:R0:W-:Y:S01]  /*5ba0*/  @!P3 STG.E.U8 desc[UR36][R10.64+0x41], R59 ;  /* 0x0000413b0a00b986 */ /* 0x0001e2000c101124 */
[----:B------:R-:W-:Y:S05]  /*5bb0*/  @P5 BRA `(.L_x_231) ;  /* 0x00000000000c5947 */ /* 0x000fea0003800000 */
[----:B--2---:R-:W0:Y:S02]  /*5bc0*/  LDG.E.U8 R155, desc[UR36][R4.64+0x48] ;  /* 0x00004824049b7981 */ /* 0x004e24000c1e1100 */
[----:B0-----:R-:W-:-:S05]  /*5bd0*/  PRMT R9, R155, 0x8880, RZ ;  /* 0x000088809b097816 */ /* 0x001fca00000000ff */
[----:B------:R-:W-:-:S07]  /*5be0*/  IMAD R164, R9, R154, RZ ;  /* 0x0000009a09a47224 */ /* 0x000fce00078e02ff */
.L_x_231:
[----:B------:R-:W-:Y:S05]  /*5bf0*/  BSYNC B1 ;  /* 0x0000000000017941 */ /* 0x000fea0003800000 */
.L_x_230:
[----:B0-----:R-:W-:Y:S01]  /*5c00*/  @!P5 IMAD R9, R60, R153, R164 ;  /* 0x000000993c09d224 */ /* 0x001fe200078e02a4 */
[----:B------:R-:W-:Y:S04]  /*5c10*/  BSSY B1, `(.L_x_232) ;  /* 0x0000006000017945 */ /* 0x000fe80003800000 */
[----:B------:R0:W-:Y:S01]  /*5c20*/  @!P5 STG.E.U8 desc[UR36][R6.64+0x48], R9 ;  /* 0x000048090600d986 */ /* 0x0001e2000c101124 */
[----:B------:R-:W-:Y:S05]  /*5c30*/  @P1 BRA `(.L_x_233) ;  /* 0x00000000000c1947 */ /* 0x000fea0003800000 */
[----:B--2---:R-:W0:Y:S02]  /*5c40*/  LDG.E.U8 R155, desc[UR36][R4.64+0x49] ;  /* 0x00004924049b7981 */ /* 0x004e24000c1e1100 */
[----:B0-----:R-:W-:-:S05]  /*5c50*/  PRMT R9, R155, 0x8880, RZ ;  /* 0x000088809b097816 */ /* 0x001fca00000000ff */
[----:B------:R-:W-:-:S07]  /*5c60*/  IMAD R164, R9, R154, RZ ;  /* 0x0000009a09a47224 */ /* 0x000fce00078e02ff */
.L_x_233:
[----:B------:R-:W-:Y:S05]  /*5c70*/  BSYNC B1 ;  /* 0x0000000000017941 */ /* 0x000fea0003800000 */
.L_x_232:
        /* <DEDUP_REMOVED lines=11> */
.L_x_235:
[----:B------:R-:W-:Y:S05]  /*5d30*/  BSYNC B1 ;  /* 0x0000000000017941 */ /* 0x000fea0003800000 */
.L_x_234:
[----:B0-----:R-:W-:Y:S01]  /*5d40*/  @!P4 IMAD R9, R62, R153, R164 ;  /* 0x000000993e09c224 */ /* 0x001fe200078e02a4 */
[----:B------:R-:W-:Y:S04]  /*5d50*/  BSSY B1, `(.L_x_236) ;  /* 0x0000006000017945 */ /* 0x000fe80003800000 */
[----:B------:R0:W-:Y:S01]  /*5d60*/  @!P4 STG.E.U8 desc[UR36][R10.64+0x48], R9 ;  /* 0x000048090a00c986 */ /* 0x0001e2000c101124 */
[----:B------:R-:W-:Y:S05]  /*5d70*/  @P3 BRA `(.L_x_237) ;  /* 0x00000000000c3947 */ /* 0x000fea0003800000 */
[----:B--2---:R-:W0:Y:S02]  /*5d80*/  LDG.E.U8 R155, desc[UR36][R12.64+0x49] ;  /* 0x000049240c9b7981 */ /* 0x004e24000c1e1100 */
[----:B0-----:R-:W-:-:S05]  /*5d90*/  PRMT R9, R155, 0x8880, RZ ;  /* 0x000088809b097816 */ /* 0x001fca00000000ff */
[----:B------:R-:W-:-:S07]  /*5da0*/  IMAD R164, R9, R154, RZ ;  /* 0x0000009a09a47224 */ /* 0x000fce00078e02ff */
.L_x_237:
[----:B------:R-:W-:Y:S05]  /*5db0*/  BSYNC B1 ;  /* 0x0000000000017941 */ /* 0x000fea0003800000 */
.L_x_236:
[----:B------:R-:W-:Y:S01]  /*5dc0*/  @!P3 IMAD R63, R63, R153, R164 ;  /* 0x000000993f3fb224 */ /* 0x000fe200078e02a4 */
[----:B------:R-:W-:Y:S04]  /*5dd0*/  BSSY B1, `(.L_x_238) ;  /* 0x0000006000017945 */ /* 0x000fe80003800000 */
[----:B------:R0:W-:Y:S01]  /*5de0*/  @!P3 STG.E.U8 desc[UR36][R10.64+0x49], R63 ;  /* 0x0000493f0a00b986 */ /* 0x0001e2000c101124 */
[----:B------:R-:W-:Y:S05]  /*5df0*/  @P5 BRA `(.L_x_239) ;  /* 0x00000000000c5947 */ /* 0x000fea0003800000 */
[----:B--2---:R-:W0:Y:S02]  /*5e00*/  LDG.E.U8 R155, desc[UR36][R4.64+0x50] ;  /* 0x00005024049b7981 */ /* 0x004e24000c1e1100 */
[----:B0-----:R-:W-:-:S05]  /*5e10*/  PRMT R9, R155, 0x8880, RZ ;  /* 0x000088809b097816 */ /* 0x001fca00000000ff */
[----:B------:R-:W-:-:S07]  /*5e20*/  IMAD R164, R9, R154, RZ ;  /* 0x0000009a09a47224 */ /* 0x000fce00078e02ff */
.L_x_239:
[----:B------:R-:W-:Y:S05]  /*5e30*/  BSYNC B1 ;  /* 0x0000000000017941 */ /* 0x000fea0003800000 */
.L_x_238:
[----:B0-----:R-:W-:Y:S01]  /*5e40*/  @!P5 IMAD R9, R64, R153, R164 ;  /* 0x000000994009d224 */ /* 0x001fe200078e02a4 */
[----:B------:R-:W-:Y:S04]  /*5e50*/  BSSY B1, `(.L_x_240) ;  /* 0x0000006000017945 */ /* 0x000fe80003800000 */
[----:B------:R0:W-:Y:S01]  /*5e60*/  @!P5 STG.E.U8 desc[UR36][R6.64+0x50], R9 ;  /* 0x000050090600d986 */ /* 0x0001e2000c101124 */
[----:B------:R-:W-:Y:S05]  /*5e70*/  @P1 BRA `(.L_x_241) ;  /* 0x00000000000c1947 */ /* 0x000fea0003800000 */
[----:B--2---:R-:W0:Y:S02]  /*5e80*/  LDG.E.U8 R155, desc[UR36][R4.64+0x51] ;  /* 0x00005124049b7981 */ /* 0x004e24000c1e1100 */
[----:B0-----:R-:W-:-:S05]  /*5e90*/  PRMT R9, R155, 0x8880, RZ ;  /* 0x000088809b097816 */ /* 0x001fca00000000ff */
[----:B------:R-:W-:-:S07]  /*5ea0*/  IMAD R164, R9, R154, RZ ;  /* 0x0000009a09a47224 */ /* 0x000fce00078e02ff */
.L_x_241:
[----:B------:R-:W-:Y:S05]  /*5eb0*/  BSYNC B1 ;  /* 0x0000000000017941 */ /* 0x000fea0003800000 */
.L_x_240:
        /* <DEDUP_REMOVED lines=11> */
.L_x_243:
[----:B------:R-:W-:Y:S05]  /*5f70*/  BSYNC B1 ;  /* 0x0000000000017941 */ /* 0x000fea0003800000 */
.L_x_242:
[----:B0-----:R-:W-:Y:S01]  /*5f80*/  @!P4 IMAD R9, R66, R153, R164 ;  /* 0x000000994209c224 */ /* 0x001fe200078e02a4 */
[----:B------:R-:W-:Y:S04]  /*5f90*/  BSSY B1, `(.L_x_244) ;  /* 0x0000006000017945 */ /* 0x000fe80003800000 */
[----:B------:R0:W-:Y:S01]  /*5fa0*/  @!P4 STG.E.U8 desc[UR36][R10.64+0x50], R9 ;  /* 0x000050090a00c986 */ /* 0x0001e2000c101124 */
[----:B------:R-:W-:Y:S05]  /*5fb0*/  @P3 BRA `(.L_x_245) ;  /* 0x00000000000c3947 */ /* 0x000fea0003800000 */
[----:B--2---:R-:W0:Y:S02]  /*5fc0*/  LDG.E.U8 R155, desc[UR36][R12.64+0x51] ;  /* 0x000051240c9b7981 */ /* 0x004e24000c1e1100 */
[----:B0-----:R-:W-:-:S05]  /*5fd0*/  PRMT R9, R155, 0x8880, RZ ;  /* 0x000088809b097816 */ /* 0x001fca00000000ff */
[----:B------:R-:W-:-:S07]  /*5fe0*/  IMAD R164, R9, R154, RZ ;  /* 0x0000009a09a47224 */ /* 0x000fce00078e02ff */
.L_x_245:
[----:B------:R-:W-:Y:S05]  /*5ff0*/  BSYNC B1 ;  /* 0x0000000000017941 */ /* 0x000fea0003800000 */
.L_x_244:
[----:B------:R-:W-:Y:S01]  /*6000*/  @!P3 IMAD R67, R67, R153, R164 ;  /* 0x000000994343b224 */ /* 0x000fe200078e02a4 */
[----:B------:R-:W-:Y:S04]  /*6010*/  BSSY B1, `(.L_x_246) ;  /* 0x0000006000017945 */ /* 0x000fe80003800000 */
[----:B------:R0:W-:Y:S01]  /*6020*/  @!P3 STG.E.U8 desc[UR36][R10.64+0x51], R67 ;  /* 0x000051430a00b986 */ /* 0x0001e2000c101124 */
[----:B------:R-:W-:Y:S05]  /*6030*/  @P5 BRA `(.L_x_247) ;  /* 0x00000000000c5947 */ /* 0x000fea0003800000 */
[----:B--2---:R-:W0:Y:S02]  /*6040*/  LDG.E.U8 R155, desc[UR36][R4.64+0x58] ;  /* 0x00005824049b7981 */ /* 0x004e24000c1e1100 */
[----:B0-----:R-:W-:-:S05]  /*6050*/  PRMT R9, R155, 0x8880, RZ ;  /* 0x000088809b097816 */ /* 0x001fca00000000ff */
[----:B------:R-:W-:-:S07]  /*6060*/  IMAD R164, R9, R154, RZ ;  /* 0x0000009a09a47224 */ /* 0x000fce00078e02ff */
.L_x_247:
[----:B------:R-:W-:Y:S05]  /*6070*/  BSYNC B1 ;  /* 0x0000000000017941 */ /* 0x000fea0003800000 */
.L_x_246:
[----:B0-----:R-:W-:Y:S01]  /*6080*/  @!P5 IMAD R9, R68, R153, R164 ;  /* 0x000000994409d224 */ /* 0x001fe200078e02a4 */
[----:B------:R-:W-:Y:S04]  /*6090*/  BSSY B1, `(.L_x_248) ;  /* 0x0000006000017945 */ /* 0x000fe80003800000 */
[----:B------:R0:W-:Y:S01]  /*60a0*/  @!P5 STG.E.U8 desc[UR36][R6.64+0x58], R9 ;  /* 0x000058090600d986 */ /* 0x0001e2000c101124 */
[----:B------:R-:W-:Y:S05]  /*60b0*/  @P1 BRA `(.L_x_249) ;  /* 0x00000000000c1947 */ /* 0x000fea0003800000 */
[----:B--2---:R-:W0:Y:S02]  /*60c0*/  LDG.E.U8 R155, desc[UR36][R4.64+0x59] ;  /* 0x00005924049b7981 */ /* 0x004e24000c1e1100 */
[----:B0-----:R-:W-:-:S05]  /*60d0*/  PRMT R9, R155, 0x8880, RZ ;  /* 0x000088809b097816 */ /* 0x001fca00000000ff */
[----:B------:R-:W-:-:S07]  /*60e0*/  IMAD R164, R9, R154, RZ ;  /* 0x0000009a09a47224 */ /* 0x000fce00078e02ff */
.L_x_249:
[----:B------:R-:W-:Y:S05]  /*60f0*/  BSYNC B1 ;  /* 0x0000000000017941 */ /* 0x000fea0003800000 */
.L_x_248:
        /* <DEDUP_REMOVED lines=11> */
.L_x_251:
[----:B------:R-:W-:Y:S05]  /*61b0*/  BSYNC B1 ;  /* 0x0000000000017941 */ /* 0x000fea0003800000 */
.L_x_250:
[----:B0-----:R-:W-:Y:S01]  /*61c0*/  @!P4 IMAD R9, R70, R153, R164 ;  /* 0x000000994609c224 */ /* 0x001fe200078e02a4 */
[----:B------:R-:W-:Y:S04]  /*61d0*/  BSSY B1, `(.L_x_252) ;  /* 0x0000006000017945 */ /* 0x000fe80003800000 */
[----:B------:R0:W-:Y:S01]  /*61e0*/  @!P4 STG.E.U8 desc[UR36][R10.64+0x58], R9 ;  /* 0x000058090a00c986 */ /* 0x0001e2000c101124 */
[----:B------:R-:W-:Y:S05]  /*61f0*/  @P3 BRA `(.L_x_253) ;  /* 0x00000000000c3947 */ /* 0x000fea0003800000 */
[----:B--2---:R-:W0:Y:S02]  /*6200*/  LDG.E.U8 R155, desc[UR36][R12.64+0x59] ;  /* 0x000059240c9b7981 */ /* 0x004e24000c1e1100 */
[----:B0-----:R-:W-:-:S05]  /*6210*/  PRMT R9, R155, 0x8880, RZ ;  /* 0x000088809b097816 */ /* 0x001fca00000000ff */
[----:B------:R-:W-:-:S07]  /*6220*/  IMAD R164, R9, R154, RZ ;  /* 0x0000009a09a47224 */ /* 0x000fce00078e02ff */
.L_x_253:
[----:B------:R-:W-:Y:S05]  /*6230*/  BSYNC B1 ;  /* 0x0000000000017941 */ /* 0x000fea0003800000 */
.L_x_252:
[----:B------:R-:W-:Y:S01]  /*6240*/  @!P3 IMAD R71, R71, R153, R164 ;  /* 0x000000994747b224 */ /* 0x000fe200078e02a4 */
[----:B------:R-:W-:Y:S04]  /*6250*/  BSSY B1, `(.L_x_254) ;  /* 0x0000006000017945 */ /* 0x000fe80003800000 */
[----:B------:R0:W-:Y:S01]  /*6260*/  @!P3 STG.E.U8 desc[UR36][R10.64+0x59], R71 ;  /* 0x000059470a00b986 */ /* 0x0001e2000c101124 */
[----:B------:R-:W-:Y:S05]  /*6270*/  @P5 BRA `(.L_x_255) ;  /* 0x00000000000c5947 */ /* 0x000fea0003800000 */
[----:B--2---:R-:W0:Y:S02]  /*6280*/  LDG.E.U8 R155, desc[UR36][R4.64+0x60] ;  /* 0x00006024049b7981 */ /* 0x004e24000c1e1100 */
[----:B0-----:R-:W-:-:S05]  /*6290*/  PRMT R9, R155, 0x8880, RZ ;  /* 0x000088809b097816 */ /* 0x001fca00000000ff */
[----:B------:R-:W-:-:S07]  /*62a0*/  IMAD R164, R9, R154, RZ ;  /* 0x0000009a09a47224 */ /* 0x000fce00078e02ff */
.L_x_255:
[----:B------:R-:W-:Y:S05]  /*62b0*/  BSYNC B1 ;  /* 0x0000000000017941 */ /* 0x000fea0003800000 */
.L_x_254:
[----:B0-----:R-:W-:Y:S01]  /*62c0*/  @!P5 IMAD R9, R72, R153, R164 ;  /* 0x000000994809d224 */ /* 0x001fe200078e02a4 */
[----:B------:R-:W-:Y:S04]  /*62d0*/  BSSY B1, `(.L_x_256) ;  /* 0x0000006000017945 */ /* 0x000fe80003800000 */
[----:B------:R0:W-:Y:S01]  /*62e0*/  @!P5 STG.E.U8 desc[UR36][R6.64+0x60], R9 ;  /* 0x000060090600d986 */ /* 0x0001e2000c101124 */
[----:B------:R-:W-:Y:S05]  /*62f0*/  @P1 BRA `(.L_x_257) ;  /* 0x00000000000c1947 */ /* 0x000fea0003800000 */
[----:B--2---:R-:W0:Y:S02]  /*6300*/  LDG.E.U8 R155, desc[UR36][R4.64+0x61] ;  /* 0x00006124049b7981 */ /* 0x004e24000c1e1100 */
[----:B0-----:R-:W-:-:S05]  /*6310*/  PRMT R9, R155, 0x8880, RZ ;  /* 0x000088809b097816 */ /* 0x001fca00000000ff */
[----:B------:R-:W-:-:S07]  /*6320*/  IMAD R164, R9, R154, RZ ;  /* 0x0000009a09a47224 */ /* 0x000fce00078e02ff */
.L_x_257:
[----:B------:R-:W-:Y:S05]  /*6330*/  BSYNC B1 ;  /* 0x0000000000017941 */ /* 0x000fea0003800000 */
.L_x_256:
        /* <DEDUP_REMOVED lines=11> */
.L_x_259:
[----:B------:R-:W-:Y:S05]  /*63f0*/  BSYNC B1 ;  /* 0x0000000000017941 */ /* 0x000fea0003800000 */
.L_x_258:
[----:B0-----:R-:W-:Y:S01]  /*6400*/  @!P4 IMAD R9, R74, R153, R164 ;  /* 0x000000994a09c224 */ /* 0x001fe200078e02a4 */
[----:B------:R-:W-:Y:S04]  /*6410*/  BSSY B1, `(.L_x_260) ;  /* 0x0000006000017945 */ /* 0x000fe80003800000 */
[----:B------:R0:W-:Y:S01]  /*6420*/  @!P4 STG.E.U8 desc[UR36][R10.64+0x60], R9 ;  /* 0x000060090a00c986 */ /* 0x0001e2000c101124 */
[----:B------:R-:W-:Y:S05]  /*6430*/  @P3 BRA `(.L_x_261) ;  /* 0x00000000000c3947 */ /* 0x000fea0003800000 */
[----:B--2---:R-:W0:Y:S02]  /*6440*/  LDG.E.U8 R155, desc[UR36][R12.64+0x61] ;  /* 0x000061240c9b7981 */ /* 0x004e24000c1e1100 */
[----:B0-----:R-:W-:-:S05]  /*6450*/  PRMT R9, R155, 0x8880, RZ ;  /* 0x000088809b097816 */ /* 0x001fca00000000ff */
[----:B------:R-:W-:-:S07]  /*6460*/  IMAD R164, R9, R154, RZ ;  /* 0x0000009a09a47224 */ /* 0x000fce00078e02ff */
.L_x_261:
[----:B------:R-:W-:Y:S05]  /*6470*/  BSYNC B1 ;  /* 0x0000000000017941 */ /* 0x000fea0003800000 */
.L_x_260:
[----:B------:R-:W-:Y:S01]  /*6480*/  @!P3 IMAD R75, R75, R153, R164 ;  /* 0x000000994b4bb224 */ /* 0x000fe200078e02a4 */
[----:B------:R-:W-:Y:S04]  /*6490*/  BSSY B1, `(.L_x_262) ;  /* 0x0000006000017945 */ /* 0x000fe80003800000 */
[----:B------:R0:W-:Y:S01]  /*64a0*/  @!P3 STG.E.U8 desc[UR36][R10.64+0x61], R75 ;  /* 0x0000614b0a00b986 */ /* 0x0001e2000c101124 */
[----:B------:R-:W-:Y:S05]  /*64b0*/  @P5 BRA `(.L_x_263) ;  /* 0x00000000000c5947 */ /* 0x000fea0003800000 */
[----:B--2---:R-:W0:Y:S02]  /*64c0*/  LDG.E.U8 R155, desc[UR36][R4.64+0x68] ;  /* 0x00006824049b7981 */ /* 0x004e24000c1e1100 */
[----:B0-----:R-:W-:-:S05]  /*64d0*/  PRMT R9, R155, 0x8880, RZ ;  /* 0x000088809b097816 */ /* 0x001fca00000000ff */
[----:B------:R-:W-:-:S07]  /*64e0*/  IMAD R164, R9, R154, RZ ;  /* 0x0000009a09a47224 */ /* 0x000fce00078e02ff */
.L_x_263:
[----:B------:R-:W-:Y:S05]  /*64f0*/  BSYNC B1 ;  /* 0x0000000000017941 */ /* 0x000fea0003800000 */
.L_x_262:
[----:B0-----:R-:W-:Y:S01]  /*6500*/  @!P5 IMAD R9, R76, R153, R164 ;  /* 0x000000994c09d224 */ /* 0x001fe200078e02a4 */
[----:B------:R-:W-:Y:S04]  /*6510*/  BSSY B1, `(.L_x_264) ;  /* 0x0000006000017945 */ /* 0x000fe80003800000 */
[----:B------:R0:W-:Y:S01]  /*6520*/  @!P5 STG.E.U8 desc[UR36][R6.64+0x68], R9 ;  /* 0x000068090600d986 */ /* 0x0001e2000c101124 */
[----:B------:R-:W-:Y:S05]  /*6530*/  @P1 BRA `(.L_x_265) ;  /* 0x00000000000c1947 */ /* 0x000fea0003800000 */
[----:B--2---:R-:W0:Y:S02]  /*6540*/  LDG.E.U8 R155, desc[UR36][R4.64+0x69] ;  /* 0x00006924049b7981 */ /* 0x004e24000c1e1100 */
[----:B0-----:R-:W-:-:S05]  /*6550*/  PRMT R9, R155, 0x8880, RZ ;  /* 0x000088809b097816 */ /* 0x001fca00000000ff */
[----:B------:R-:W-:-:S07]  /*6560*/  IMAD R164, R9, R154, RZ ;  /* 0x0000009a09a47224 */ /* 0x000fce00078e02ff */
.L_x_265:
[----:B------:R-:W-:Y:S05]  /*6570*/  BSYNC B1 ;  /* 0x0000000000017941 */ /* 0x000fea0003800000 */
.L_x_264:
        /* <DEDUP_REMOVED lines=11> */
.L_x_267:
[----:B------:R-:W-:Y:S05]  /*6630*/  BSYNC B1 ;  /* 0x0000000000017941 */ /* 0x000fea0003800000 */
.L_x_266:
[----:B0-----:R-:W-:Y:S01]  /*6640*/  @!P4 IMAD R9, R78, R153, R164 ;  /* 0x000000994e09c224 */ /* 0x001fe200078e02a4 */
[----:B------:R-:W-:Y:S04]  /*6650*/  BSSY B1, `(.L_x_268) ;  /* 0x0000006000017945 */ /* 0x000fe80003800000 */
[----:B------:R0:W-:Y:S01]  /*6660*/  @!P4 STG.E.U8 desc[UR36][R10.64+0x68], R9 ;  /* 0x000068090a00c986 */ /* 0x0001e2000c101124 */
[----:B------:R-:W-:Y:S05]  /*6670*/  @P3 BRA `(.L_x_269) ;  /* 0x00000000000c3947 */ /* 0x000fea0003800000 */
[----:B--2---:R-:W0:Y:S02]  /*6680*/  LDG.E.U8 R155, desc[UR36][R12.64+0x69] ;  /* 0x000069240c9b7981 */ /* 0x004e24000c1e1100 */
[----:B0-----:R-:W-:-:S05]  /*6690*/  PRMT R9, R155, 0x8880, RZ ;  /* 0x000088809b097816 */ /* 0x001fca00000000ff */
[----:B------:R-:W-:-:S07]  /*66a0*/  IMAD R164, R9, R154, RZ ;  /* 0x0000009a09a47224 */ /* 0x000fce00078e02ff */
.L_x_269:
[----:B------:R-:W-:Y:S05]  /*66b0*/  BSYNC B1 ;  /* 0x0000000000017941 */ /* 0x000fea0003800000 */
.L_x_268:
[----:B------:R-:W-:Y:S01]  /*66c0*/  @!P3 IMAD R79, R79, R153, R164 ;  /* 0x000000994f4fb224 */ /* 0x000fe200078e02a4 */
[----:B------:R-:W-:Y:S04]  /*66d0*/  BSSY B1, `(.L_x_270) ;  /* 0x0000006000017945 */ /* 0x000fe80003800000 */
[----:B------:R0:W-:Y:S01]  /*66e0*/  @!P3 STG.E.U8 desc[UR36][R10.64+0x69], R79 ;  /* 0x0000694f0a00b986 */ /* 0x0001e2000c101124 */
[----:B------:R-:W-:Y:S05]  /*66f0*/  @P5 BRA `(.L_x_271) ;  /* 0x00000000000c5947 */ /* 0x000fea0003800000 */
[----:B--2---:R-:W0:Y:S02]  /*6700*/  LDG.E.U8 R155, desc[UR36][R4.64+0x70] ;  /* 0x00007024049b7981 */ /* 0x004e24000c1e1100 */
[----:B0-----:R-:W-:-:S05]  /*6710*/  PRMT R9, R155, 0x8880, RZ ;  /* 0x000088809b097816 */ /* 0x001fca00000000ff */
[----:B------:R-:W-:-:S07]  /*6720*/  IMAD R164, R9, R154, RZ ;  /* 0x0000009a09a47224 */ /* 0x000fce00078e02ff */
.L_x_271:
[----:B------:R-:W-:Y:S05]  /*6730*/  BSYNC B1 ;  /* 0x0000000000017941 */ /* 0x000fea0003800000 */
.L_x_270:
[----:B0-----:R-:W-:Y:S01]  /*6740*/  @!P5 IMAD R9, R80, R153, R164 ;  /* 0x000000995009d224 */ /* 0x001fe200078e02a4 */
[----:B------:R-:W-:Y:S04]  /*6750*/  BSSY B1, `(.L_x_272) ;  /* 0x0000006000017945 */ /* 0x000fe80003800000 */
[----:B------:R0:W-:Y:S01]  /*6760*/  @!P5 STG.E.U8 desc[UR36][R6.64+0x70], R9 ;  /* 0x000070090600d986 */ /* 0x0001e2000c101124 */
[----:B------:R-:W-:Y:S05]  /*6770*/  @P1 BRA `(.L_x_273) ;  /* 0x00000000000c1947 */ /* 0x000fea0003800000 */
[----:B--2---:R-:W0:Y:S02]  /*6780*/  LDG.E.U8 R155, desc[UR36][R4.64+0x71] ;  /* 0x00007124049b7981 */ /* 0x004e24000c1e1100 */
[----:B0-----:R-:W-:-:S05]  /*6790*/  PRMT R9, R155, 0x8880, RZ ;  /* 0x000088809b097816 */ /* 0x001fca00000000ff */
[----:B------:R-:W-:-:S07]  /*67a0*/  IMAD R164, R9, R154, RZ ;  /* 0x0000009a09a47224 */ /* 0x000fce00078e02ff */
.L_x_273:
[----:B------:R-:W-:Y:S05]  /*67b0*/  BSYNC B1 ;  /* 0x0000000000017941 */ /* 0x000fea0003800000 */
.L_x_272:
[----:B------:R-:W-:Y:S01]  /*67c0*/  ISETP.LT.OR P4, PT, R3, 0x71, !P0 ;  /* 0x000000710300780c */ /* 0x000fe20004781670 */
[----:B------:R-:W-:Y:S01]  /*67d0*/  @!P1 IMAD R81, R81, R153, R164 ;  /* 0x0000009951519224 */ /* 0x000fe200078e02a4 */
[----:B------:R-:W-:Y:S01]  /*67e0*/  BSSY B1, `(.L_x_274) ;  /* 0x000000a000017945 */ /* 0x000fe20003800000 */
[C---:B------:R-:W-:Y:S02]  /*67f0*/  ISETP.LT.OR P3, PT, R3.reuse, 0x72, !P0 ;  /* 0x000000720300780c */ /* 0x040fe40004761670 */
        /* <DEDUP_REMOVED lines=8> */
.L_x_275:
[----:B------:R-:W-:Y:S05]  /*6880*/  BSYNC B1 ;  /* 0x0000000000017941 */ /* 0x000fea0003800000 */
.L_x_274:
[----:B0-----:R-:W-:Y:S01]  /*6890*/  @!P4 IMAD R9, R82, R153, R164 ;  /* 0x000000995209c224 */ /* 0x001fe200078e02a4 */
[----:B------:R-:W-:Y:S04]  /*68a0*/  BSSY B1, `(.L_x_276) ;  /* 0x0000006000017945 */ /* 0x000fe80003800000 */
[----:B------:R0:W-:Y:S01]  /*68b0*/  @!P4 STG.E.U8 desc[UR36][R10.64+0x70], R9 ;  /* 0x000070090a00c986 */ /* 0x0001e2000c101124 */
[----:B------:R-:W-:Y:S05]  /*68c0*/  @P3 BRA `(.L_x_277) ;  /* 0x00000000000c3947 */ /* 0x000fea0003800000 */
[----:B--2---:R-:W0:Y:S02]  /*68d0*/  LDG.E.U8 R155, desc[UR36][R12.64+0x71] ;  /* 0x000071240c9b7981 */ /* 0x004e24000c1e1100 */
[----:B0-----:R-:W-:-:S05]  /*68e0*/  PRMT R9, R155, 0x8880, RZ ;  /* 0x000088809b097816 */ /* 0x001fca00000000ff */
[----:B------:R-:W-:-:S07]  /*68f0*/  IMAD R164, R9, R154, RZ ;  /* 0x0000009a09a47224 */ /* 0x000fce00078e02ff */
.L_x_277:
[----:B------:R-:W-:Y:S05]  /*6900*/  BSYNC B1 ;  /* 0x0000000000017941 */ /* 0x000fea0003800000 */
.L_x_276:
[----:B------:R-:W-:Y:S01]  /*6910*/  @!P3 IMAD R83, R83, R153, R164 ;  /* 0x000000995353b224 */ /* 0x000fe200078e02a4 */
[----:B------:R-:W-:Y:S04]  /*6920*/  BSSY B1, `(.L_x_278) ;  /* 0x0000006000017945 */ /* 0x000fe80003800000 */
[----:B------:R0:W-:Y:S01]  /*6930*/  @!P3 STG.E.U8 desc[UR36][R10.64+0x71], R83 ;  /* 0x000071530a00b986 */ /* 0x0001e2000c101124 */
[----:B------:R-:W-:Y:S05]  /*6940*/  @P1 BRA `(.L_x_279) ;  /* 0x00000000000c1947 */ /* 0x000fea0003800000 */
[----:B--2---:R-:W0:Y:S02]  /*6950*/  LDG.E.U8 R155, desc[UR36][R4.64+0x78] ;  /* 0x00007824049b7981 */ /* 0x004e24000c1e1100 */
[----:B0-----:R-:W-:-:S05]  /*6960*/  PRMT R9, R155, 0x8880, RZ ;  /* 0x000088809b097816 */ /* 0x001fca00000000ff */
[----:B------:R-:W-:-:S07]  /*6970*/  IMAD R164, R9, R154, RZ ;  /* 0x0000009a09a47224 */ /* 0x000fce00078e02ff */
.L_x_279:
[----:B------:R-:W-:Y:S05]  /*6980*/  BSYNC B1 ;  /* 0x0000000000017941 */ /* 0x000fea0003800000 */
.L_x_278:
[----:B0-----:R-:W-:Y:S01]  /*6990*/  @!P1 IMAD R9, R84, R153, R164 ;  /* 0x0000009954099224 */ /* 0x001fe200078e02a4 */
[----:B------:R-:W-:Y:S04]  /*69a0*/  BSSY B1, `(.L_x_280) ;  /* 0x0000006000017945 */ /* 0x000fe80003800000 */
[----:B------:R0:W-:Y:S01]  /*69b0*/  @!P1 STG.E.U8 desc[UR36][R6.64+0x78], R9 ;  /* 0x0000780906009986 */ /* 0x0001e2000c101124 */
[----:B------:R-:W-:Y:S05]  /*69c0*/  @P2 BRA `(.L_x_281) ;  /* 0x00000000000c2947 */ /* 0x000fea0003800000 */
[----:B--2---:R-:W0:Y:S02]  /*69d0*/  LDG.E.U8 R155, desc[UR36][R4.64+0x79] ;  /* 0x00007924049b7981 */ /* 0x004e24000c1e1100 */
[----:B0-----:R-:W-:-:S05]  /*69e0*/  PRMT R9, R155, 0x8880, RZ ;  /* 0x000088809b097816 */ /* 0x001fca00000000ff */
[----:B------:R-:W-:-:S07]  /*69f0*/  IMAD R164, R9, R154, RZ ;  /* 0x0000009a09a47224 */ /* 0x000fce00078e02ff */
.L_x_281:
[----:B------:R-:W-:Y:S05]  /*6a00*/  BSYNC B1 ;  /* 0x0000000000017941 */ /* 0x000fea0003800000 */
.L_x_280:
[----:B------:R-:W-:Y:S01]  /*6a10*/  @!P2 IMAD R85, R85, R153, R164 ;  /* 0x000000995555a224 */ /* 0x000fe200078e02a4 */
[----:B------:R-:W-:Y:S04]  /*6a20*/  BSSY B1, `(.L_x_282) ;  /* 0x0000006000017945 */ /* 0x000fe80003800000 */
[----:B------:R0:W-:Y:S01]  /*6a30*/  @!P2 STG.E.U8 desc[UR36][R6.64+0x79], R85 ;  /* 0x000079550600a986 */ /* 0x0001e2000c101124 */
[----:B------:R-:W-:Y:S05]  /*6a40*/  @P5 BRA `(.L_x_283) ;  /* 0x00000000000c5947 */ /* 0x000fea0003800000 */
[----:B--2---:R-:W2:Y:S02]  /*6a50*/  LDG.E.U8 R155, desc[UR36][R12.64+0x78] ;  /* 0x000078240c9b7981 */ /* 0x004ea4000c1e1100 */
[----:B--2---:R-:W-:-:S05]  /*6a60*/  PRMT R5, R155, 0x8880, RZ ;  /* 0x000088809b057816 */ /* 0x004fca00000000ff */
[----:B------:R-:W-:-:S07]  /*6a70*/  IMAD R164, R5, R154, RZ ;  /* 0x0000009a05a47224 */ /* 0x000fce00078e02ff */
.L_x_283:
[----:B------:R-:W-:Y:S05]  /*6a80*/  BSYNC B1 ;  /* 0x0000000000017941 */ /* 0x000fea0003800000 */
.L_x_282:
[----:B------:R-:W-:Y:S01]  /*6a90*/  @!P5 IMAD R5, R86, R153, R164 ;  /* 0x000000995605d224 */ /* 0x000fe200078e02a4 */
[----:B------:R-:W-:Y:S01]  /*6aa0*/  ISETP.LT.OR P0, PT, R3, 0x7a, !P0 ;  /* 0x0000007a0300780c */ /* 0x000fe20004701670 */
[----:B------:R-:W-:Y:S03]  /*6ab0*/  BSSY B1, `(.L_x_284) ;  /* 0x0000006000017945 */ /* 0x000fe60003800000 */
[----:B------:R0:W-:Y:S09]  /*6ac0*/  @!P5 STG.E.U8 desc[UR36][R10.64+0x78], R5 ;  /* 0x000078050a00d986 */ /* 0x0001f2000c101124 */
[----:B------:R-:W-:Y:S05]  /*6ad0*/  @P0 BRA `(.L_x_285) ;  /* 0x00000000000c0947 */ /* 0x000fea0003800000 */
[----:B--2---:R-:W2:Y:S02]  /*6ae0*/  LDG.E.U8 R155, desc[UR36][R12.64+0x79] ;  /* 0x000079240c9b7981 */ /* 0x004ea4000c1e1100 */
[----:B--2---:R-:W-:-:S05]  /*6af0*/  PRMT R3, R155, 0x8880, RZ ;  /* 0x000088809b037816 */ /* 0x004fca00000000ff */
[----:B------:R-:W-:-:S07]  /*6b00*/  IMAD R164, R3, R154, RZ ;  /* 0x0000009a03a47224 */ /* 0x000fce00078e02ff */
.L_x_285:
[----:B------:R-:W-:Y:S05]  /*6b10*/  BSYNC B1 ;  /* 0x0000000000017941 */ /* 0x000fea0003800000 */
.L_x_284:
[----:B------:R-:W-:Y:S01]  /*6b20*/  IMAD R87, R87, R153, R164 ;  /* 0x0000009957577224 */ /* 0x000fe200078e02a4 */
[----:B------:R-:W-:Y:S06]  /*6b30*/  @P0 BRA `(.L_x_286) ;  /* 0x0000001800180947 */ /* 0x000fec0003800000 */
[----:B------:R0:W-:Y:S01]  /*6b40*/  STG.E.U8 desc[UR36][R10.64+0x79], R87 ;  /* 0x000079570a007986 */ /* 0x0001e2000c101124 */
[----:B------:R-:W-:Y:S05]  /*6b50*/  BRA `(.L_x_286) ;  /* 0x0000001800107947 */ /* 0x000fea0003800000 */
.L_x_29:
[C---:B------:R-:W-:Y:S02]  /*6b60*/  ISETP.GE.AND P2, PT, R0.reuse, 0x1, PT ;  /* 0x000000010000780c */ /* 0x040fe40003f46270 */
[----:B------:R-:W-:Y:S02]  /*6b70*/  ISETP.GE.AND P0, PT, R0, 0x9, PT ;  /* 0x000000090000780c */ /* 0x000fe40003f06270 */
[C---:B------:R-:W-:Y:S02]  /*6b80*/  ISETP.LT.OR P3, PT, R3.reuse, 0x1, !P2 ;  /* 0x000000010300780c */ /* 0x040fe40005761670 */
[C---:B------:R-:W-:Y:S02]  /*6b90*/  ISETP.LT.OR P5, PT, R3.reuse, 0x2, !P2 ;  /* 0x000000020300780c */ /* 0x040fe400057a1670 */
[C---:B------:R-:W-:Y:S02]  /*6ba0*/  ISETP.LT.OR P1, PT, R3.reuse, 0x1, !P0 ;  /* 0x000000010300780c */ /* 0x040fe40004721670 */
[----:B------:R-:W-:-:S07]  /*6bb0*/  ISETP.LT.OR P4, PT, R3, 0x2, !P0 ;  /* 0x000000020300780c */ /* 0x000fce0004781670 */
[-C--:B------:R-:W-:Y:S02]  /*6bc0*/  @!P3 IMAD R5, R88, R153.reuse, RZ ;  /* 0x000000995805b224 */ /* 0x080fe400078e02ff */
[-C--:B------:R-:W-:Y:S02]  /*6bd0*/  @!P5 IMAD R89, R89, R153.reuse, RZ ;  /* 0x000000995959d224 */ /* 0x080fe400078e02ff */
[-C--:B------:R-:W-:Y:S01]  /*6be0*/  @!P1 IMAD R13, R90, R153.reuse, RZ ;  /* 0x000000995a0d9224 */ /* 0x080fe200078e02ff */
[----:B------:R0:W-:Y:S01]  /*6bf0*/  @!P3 STG.E.U8 desc[UR36][R158.64], R5 ;  /* 0x000000059e00b986 */ /* 0x0001e2000c101124 */
[----:B------:R-:W-:Y:S01]  /*6c00*/  ISETP.LT.OR P3, PT, R3, 0x9, !P2 ;  /* 0x000000090300780c */ /* 0x000fe20005761670 */
[----:B------:R-:W-:Y:S02]  /*6c10*/  @!P4 IMAD R91, R91, R153, RZ ;  /* 0x000000995b5bc224 */ /* 0x000fe400078e02ff */
[----:B------:R-:W-:Y:S01]  /*6c20*/  @!P5 STG.E.U8 desc[UR36][R158.64+0x1], R89 ;  /* 0x000001599e00d986 */ /* 0x000fe2000c101124 */
[----:B------:R-:W-:-:S03]  /*6c30*/  ISETP.LT.OR P5, PT, R3, 0xa, !P2 ;  /* 0x0000000a0300780c */ /* 0x000fc600057a1670 */
[----:B------:R1:W-:Y:S01]  /*6c40*/  @!P1 STG.E.U8 desc[UR36][R8.64], R13 ;  /* 0x0000000d08009986 */ /* 0x0003e2000c101124 */
[----:B------:R-:W-:-:S03]  /*6c50*/  ISETP.LT.OR P1, PT, R3, 0x9, !P0 ;  /* 0x000000090300780c */ /* 0x000fc60004721670 */
[----:B------:R-:W-:Y:S01]  /*6c60*/  @!P4 STG.E.U8 desc[UR36][R8.64+0x1], R91 ;  /* 0x0000015b0800c986 */ /* 0x000fe2000c101124 */
[----:B------:R-:W-:Y:S01]  /*6c70*/  ISETP.LT.OR P4, PT, R3, 0xa, !P0 ;  /* 0x0000000a0300780c */ /* 0x000fe20004781670 */
[----:B------:R-:W-:-:S04]  /*6c80*/  @!P3 IMAD R15, R92, R153, RZ ;  /* 0x000000995c0fb224 */ /* 0x000fc800078e02ff */
[-C--:B------:R-:W-:Y:S01]  /*6c90*/  @!P5 IMAD R93, R93, R153.reuse, RZ ;  /* 0x000000995d5dd224 */ /* 0x080fe200078e02ff */
[----:B------:R3:W-:Y:S01]  /*6ca0*/  @!P3 STG.E.U8 desc[UR36][R158.64+0x8], R15 ;  /* 0x0000080f9e00b986 */ /* 0x0007e2000c101124 */
[C---:B------:R-:W-:Y:S02]  /*6cb0*/  ISETP.LT.OR P3, PT, R3.reuse, 0x11, !P2 ;  /* 0x000000110300780c */ /* 0x040fe40005761670 */
[-C--:B0-----:R-:W-:Y:S01]  /*6cc0*/  @!P1 IMAD R5, R94, R153.reuse, RZ ;  /* 0x000000995e059224 */ /* 0x081fe200078e02ff */
[----:B------:R-:W-:Y:S01]  /*6cd0*/  @!P5 STG.E.U8 desc[UR36][R158.64+0x9], R93 ;  /* 0x0000095d9e00d986 */ /* 0x000fe2000c101124 */
[----:B------:R-:W-:Y:S02]  /*6ce0*/  ISETP.LT.OR P5, PT, R3, 0x12, !P2 ;  /* 0x000000120300780c */ /* 0x000fe400057a1670 */
[----:B------:R-:W-:Y:S01]  /*6cf0*/  @!P4 IMAD R95, R95, R153, RZ ;  /* 0x000000995f5fc224 */ /* 0x000fe200078e02ff */
[----:B------:R0:W-:Y:S01]  /*6d00*/  @!P1 STG.E.U8 desc[UR36][R8.64+0x8], R5 ;  /* 0x0000080508009986 */ /* 0x0001e2000c101124 */
[----:B------:R-:W-:-:S03]  /*6d10*/  ISETP.LT.OR P1, PT, R3, 0x11, !P0 ;  /* 0x000000110300780c */ /* 0x000fc60004721670 */
[----:B------:R-:W-:Y:S01]  /*6d20*/  @!P4 STG.E.U8 desc[UR36][R8.64+0x9], R95 ;  /* 0x0000095f0800c986 */ /* 0x000fe2000c101124 */
[----:B------:R-:W-:Y:S01]  /*6d30*/  ISETP.LT.OR P4, PT, R3, 0x12, !P0 ;  /* 0x000000120300780c */ /* 0x000fe20004781670 */
[----:B-1----:R-:W-:-:S04]  /*6d40*/  @!P3 IMAD R13, R96, R153, RZ ;  /* 0x00000099600db224 */ /* 0x002fc800078e02ff */
[-C--:B------:R-:W-:Y:S01]  /*6d50*/  @!P5 IMAD R97, R97, R153.reuse, RZ ;  /* 0x000000996161d224 */ /* 0x080fe200078e02ff */
[----:B------:R1:W-:Y:S01]  /*6d60*/  @!P3 STG.E.U8 desc[UR36][R158.64+0x10], R13 ;  /* 0x0000100d9e00b986 */ /* 0x0003e2000c101124 */
[C---:B------:R-:W-:Y:S02]  /*6d70*/  ISETP.LT.OR P3, PT, R3.reuse, 0x19, !P2 ;  /* 0x000000190300780c */ /* 0x040fe40005761670 */
[-C--:B---3--:R-:W-:Y:S01]  /*6d80*/  @!P1 IMAD R15, R98, R153.reuse, RZ ;  /* 0x00000099620f9224 */ /* 0x088fe200078e02ff */
[----:B------:R-:W-:Y:S01]  /*6d90*/  @!P5 STG.E.U8 desc[UR36][R158.64+0x11], R97 ;  /* 0x000011619e00d986 */ /* 0x000fe2000c101124 */
[----:B------:R-:W-:Y:S02]  /*6da0*/  ISETP.LT.OR P5, PT, R3, 0x1a, !P2 ;  /* 0x0000001a0300780c */ /* 0x000fe400057a1670 */
[----:B------:R-:W-:Y:S01]  /*6db0*/  @!P4 IMAD R99, R99, R153, RZ ;  /* 0x000000996363c224 */ /* 0x000fe200078e02ff */
[----:B------:R3:W-:Y:S01]  /*6dc0*/  @!P1 STG.E.U8 desc[UR36][R8.64+0x10], R15 ;  /* 0x0000100f08009986 */ /* 0x0007e2000c101124 */
[----:B------:R-:W-:-:S03]  /*6dd0*/  ISETP.LT.OR P1, PT, R3, 0x19, !P0 ;  /* 0x000000190300780c */ /* 0x000fc60004721670 */
[----:B------:R-:W-:Y:S01]  /*6de0*/  @!P4 STG.E.U8 desc[UR36][R8.64+0x11], R99 ;  /* 0x000011630800c986 */ /* 0x000fe2000c101124 */
[----:B------:R-:W-:Y:S01]  /*6df0*/  ISETP.LT.OR P4, PT, R3, 0x1a, !P0 ;  /* 0x0000001a0300780c */ /* 0x000fe20004781670 */
[----:B0-----:R-:W-:-:S04]  /*6e00*/  @!P3 IMAD R5, R100, R153, RZ ;  /* 0x000000996405b224 */ /* 0x001fc800078e02ff */
[-C--:B------:R-:W-:Y:S01]  /*6e10*/  @!P5 IMAD R101, R101, R153.reuse, RZ ;  /* 0x000000996565d224 */ /* 0x080fe200078e02ff */
[----:B------:R0:W-:Y:S01]  /*6e20*/  @!P3 STG.E.U8 desc[UR36][R158.64+0x18], R5 ;  /* 0x000018059e00b986 */ /* 0x0001e2000c101124 */
[C---:B------:R-:W-:Y:S02]  /*6e30*/  ISETP.LT.OR P3, PT, R3.reuse, 0x21, !P2 ;  /* 0x000000210300780c */ /* 0x040fe40005761670 */
[-C--:B-1----:R-:W-:Y:S01]  /*6e40*/  @!P1 IMAD R13, R102, R153.reuse, RZ ;  /* 0x00000099660d9224 */ /* 0x082fe200078e02ff */
[----:B------:R-:W-:Y:S01]  /*6e50*/  @!P5 STG.E.U8 desc[UR36][R158.64+0x19], R101 ;  /* 0x000019659e00d986 */ /* 0x000fe2000c101124 */
[----:B------:R-:W-:Y:S02]  /*6e60*/  ISETP.LT.OR P5, PT, R3, 0x22, !P2 ;  /* 0x000000220300780c */ /* 0x000fe400057a1670 */
[----:B------:R-:W-:Y:S01]  /*6e70*/  @!P4 IMAD R103, R103, R153, RZ ;  /* 0x000000996767c224 */ /* 0x000fe200078e02ff */
[----:B------:R1:W-:Y:S01]  /*6e80*/  @!P1 STG.E.U8 desc[UR36][R8.64+0x18], R13 ;  /* 0x0000180d08009986 */ /* 0x0003e2000c101124 */
[----:B------:R-:W-:-:S03]  /*6e90*/  ISETP.LT.OR P1, PT, R3, 0x21, !P0 ;  /* 0x000000210300780c */ /* 0x000fc60004721670 */
[----:B------:R-:W-:Y:S01]  /*6ea0*/  @!P4 STG.E.U8 desc[UR36][R8.64+0x19], R103 ;  /* 0x000019670800c986 */ /* 0x000fe2000c101124 */
[----:B------:R-:W-:Y:S01]  /*6eb0*/  ISETP.LT.OR P4, PT, R3, 0x22, !P0 ;  /* 0x000000220300780c */ /* 0x000fe20004781670 */
[----:B---3--:R-:W-:-:S04]  /*6ec0*/  @!P3 IMAD R15, R104, R153, RZ ;  /* 0x00000099680fb224 */ /* 0x008fc800078e02ff */
        /* <DEDUP_REMOVED lines=128> */
[----:B------:R-:W-:-:S02]  /*76d0*/  ISETP.GE.AND P1, PT, R0, 0x81, PT ;  /* 0x000000810000780c */ /* 0x000fc40003f26270 */
[C---:B------:R-:W-:Y:S01]  /*76e0*/  ISETP.LT.OR P5, PT, R3.reuse, 0x79, !P0 ;  /* 0x000000790300780c */ /* 0x040fe200047a1670 */
[----:B------:R-:W-:Y:S01]  /*76f0*/  @!P4 STG.E.U8 desc[UR36][R8.64+0x71], R147 ;  /* 0x000071930800c986 */ /* 0x000fe2000c101124 */
[C---:B------:R-:W-:Y:S01]  /*7700*/  ISETP.LT.OR P0, PT, R3.reuse, 0x7a, !P0 ;  /* 0x0000007a0300780c */ /* 0x040fe20004701670 */
[----:B0-----:R-:W-:Y:S01]  /*7710*/  @!P3 IMAD R5, R148, R153, RZ ;  /* 0x000000999405b224 */ /* 0x001fe200078e02ff */
[----:B------:R-:W-:-:S03]  /*7720*/  ISETP.LT.OR P4, PT, R3, 0x1, !P1 ;  /* 0x000000010300780c */ /* 0x000fc60004f81670 */
[----:B------:R-:W-:Y:S01]  /*7730*/  @!P2 IMAD R149, R149, R153, RZ ;  /* 0x000000999595a224 */ /* 0x000fe200078e02ff */
[----:B------:R0:W-:Y:S01]  /*7740*/  @!P3 STG.E.U8 desc[UR36][R158.64+0x78], R5 ;  /* 0x000078059e00b986 */ /* 0x0001e2000c101124 */
[----:B------:R-:W-:-:S03]  /*7750*/  ISETP.LT.OR P3, PT, R3, 0x2, !P1 ;  /* 0x000000020300780c */ /* 0x000fc60004f61670 */
[----:B------:R-:W-:Y:S01]  /*7760*/  @!P2 STG.E.U8 desc[UR36][R158.64+0x79], R149 ;  /* 0x000079959e00a986 */ /* 0x000fe2000c101124 */
[-C--:B-1----:R-:W-:Y:S01]  /*7770*/  @!P5 IMAD R13, R150, R153.reuse, RZ ;  /* 0x00000099960dd224 */ /* 0x082fe200078e02ff */
[----:B------:R-:W-:Y:S01]  /*7780*/  ISETP.GE.AND P2, PT, R0, 0x89, PT ;  /* 0x000000890000780c */ /* 0x000fe20003f46270 */
[-C--:B------:R-:W-:Y:S02]  /*7790*/  @!P0 IMAD R151, R151, R153.reuse, RZ ;  /* 0x0000009997978224 */ /* 0x080fe400078e02ff */
[----:B---3--:R-:W-:Y:S01]  /*77a0*/  @!P4 IMAD R15, R24, R153, RZ ;  /* 0x00000099180fc224 */ /* 0x008fe200078e02ff */
[----:B------:R1:W-:Y:S01]  /*77b0*/  @!P5 STG.E.U8 desc[UR36][R8.64+0x78], R13 ;  /* 0x0000780d0800d986 */ /* 0x0003e2000c101124 */
[----:B------:R-:W-:-:S03]  /*77c0*/  ISETP.LT.OR P5, PT, R3, 0x1, !P2 ;  /* 0x000000010300780c */ /* 0x000fc600057a1670 */
[----:B------:R-:W-:Y:S01]  /*77d0*/  @!P3 IMAD R25, R25, R153, RZ ;  /* 0x000000991919b224 */ /* 0x000fe200078e02ff */
[----:B------:R-:W-:Y:S01]  /*77e0*/  @!P0 STG.E.U8 desc[UR36][R8.64+0x79], R151 ;  /* 0x0000799708008986 */ /* 0x000fe2000c101124 */
[----:B------:R-:W-:-:S03]  /*77f0*/  ISETP.LT.OR P0, PT, R3, 0x2, !P2 ;  /* 0x000000020300780c */ /* 0x000fc60005701670 */
[----:B------:R-:W-:Y:S01]  /*7800*/  @!P4 STG.E.U8 desc[UR36][R6.64], R15 ;  /* 0x0000000f0600c986 */ /* 0x000fe2000c101124 */
        /* <DEDUP_REMOVED lines=19> */
[-C--:B------:R-:W-:Y:S01]  /*7940*/  @!P4 IMAD R9, R32, R153.reuse, RZ ;  /* 0x000000992009c224 */ /* 0x080fe200078e02ff */
        /* <DEDUP_REMOVED lines=127> */
[----:B-1----:R-:W-:-:S04]  /*8140*/  @!P5 IMAD R13, R74, R153, RZ ;  /* 0x000000994a0dd224 */ /* 0x002fc800078e02ff */
        /* <DEDUP_REMOVED lines=12> */
[----:B------:R-:W-:-:S04]  /*8210*/  @!P0 IMAD R9, R78, R153, RZ ;  /* 0x000000994e098224 */ /* 0x000fc800078e02ff */
[-C--:B------:R-:W-:Y:S01]  /*8220*/  @!P4 IMAD R79, R79, R153.reuse, RZ ;  /* 0x000000994f4fc224 */ /* 0x080fe200078e02ff */
[----:B------:R1:W-:Y:S01]  /*8230*/  @!P0 STG.E.U8 desc[UR36][R10.64+0x68], R9 ;  /* 0x000068090a008986 */ /* 0x0003e2000c101124 */
[----:B------:R-:W-:Y:S02]  /*8240*/  ISETP.LT.OR P0, PT, R3, 0x71, !P2 ;  /* 0x000000710300780c */ /* 0x000fe40005701670 */
[----:B------:R-:W-:Y:S01]  /*8250*/  @!P3 IMAD R81, R81, R153, RZ ;  /* 0x000000995151b224 */ /* 0x000fe200078e02ff */
[----:B------:R3:W-:Y:S01]  /*8260*/  @!P4 STG.E.U8 desc[UR36][R10.64+0x69], R79 ;  /* 0x0000694f0a00c986 */ /* 0x0007e2000c101124 */
[----:B------:R-:W-:-:S03]  /*8270*/  ISETP.LT.OR P4, PT, R3, 0x72, !P2 ;  /* 0x000000720300780c */ /* 0x000fc60005781670 */
[----:B------:R3:W-:Y:S01]  /*8280*/  @!P3 STG.E.U8 desc[UR36][R6.64+0x71], R81 ;  /* 0x000071510600b986 */ /* 0x0007e2000c101124 */
[C---:B------:R-:W-:Y:S02]  /*8290*/  ISETP.LT.OR P3, PT, R3.reuse, 0x79, !P1 ;  /* 0x000000790300780c */ /* 0x040fe40004f61670 */
[C---:B------:R-:W-:Y:S01]  /*82a0*/  ISETP.LT.OR P1, PT, R3.reuse, 0x7a, !P1 ;  /* 0x0000007a0300780c */ /* 0x040fe20004f21670 */
[----:B------:R3:W-:Y:S01]  /*82b0*/  @!P5 STG.E.U8 desc[UR36][R6.64+0x70], R13 ;  /* 0x0000700d0600d986 */ /* 0x0007e2000c101124 */
[C---:B------:R-:W-:Y:S02]  /*82c0*/  ISETP.LT.OR P5, PT, R3.reuse, 0x79, !P2 ;  /* 0x000000790300780c */ /* 0x040fe400057a1670 */
[----:B------:R-:W-:Y:S01]  /*82d0*/  ISETP.LT.OR P2, PT, R3, 0x7a, !P2 ;  /* 0x0000007a0300780c */ /* 0x000fe20005741670 */
[-C--:B------:R-:W-:Y:S02]  /*82e0*/  @!P0 IMAD R3, R82, R153.reuse, RZ ;  /* 0x0000009952038224 */ /* 0x080fe400078e02ff */
[----:B------:R-:W-:-:S03]  /*82f0*/  @!P4 IMAD R83, R83, R153, RZ ;  /* 0x000000995353c224 */ /* 0x000fc600078e02ff */
[----:B------:R3:W-:Y:S01]  /*8300*/  @!P0 STG.E.U8 desc[UR36][R10.64+0x70], R3 ;  /* 0x000070030a008986 */ /* 0x0007e2000c101124 */
[-C--:B0-----:R-:W-:Y:S02]  /*8310*/  @!P3 IMAD R5, R84, R153.reuse, RZ ;  /* 0x000000995405b224 */ /* 0x081fe400078e02ff */
[-C--:B------:R-:W-:Y:S01]  /*8320*/  @!P1 IMAD R85, R85, R153.reuse, RZ ;  /* 0x0000009955559224 */ /* 0x080fe200078e02ff */
[----:B------:R3:W-:Y:S01]  /*8330*/  @!P4 STG.E.U8 desc[UR36][R10.64+0x71], R83 ;  /* 0x000071530a00c986 */ /* 0x0007e2000c101124 */
[-C--:B-1----:R-:W-:Y:S02]  /*8340*/  @!P5 IMAD R9, R86, R153.reuse, RZ ;  /* 0x000000995609d224 */ /* 0x082fe400078e02ff */
[----:B------:R-:W-:Y:S01]  /*8350*/  @!P2 IMAD R87, R87, R153, RZ ;  /* 0x000000995757a224 */ /* 0x000fe200078e02ff */
[----:B------:R3:W-:Y:S04]  /*8360*/  @!P3 STG.E.U8 desc[UR36][R6.64+0x78], R5 ;  /* 0x000078050600b986 */ /* 0x0007e8000c101124 */
[----:B------:R3:W-:Y:S04]  /*8370*/  @!P1 STG.E.U8 desc[UR36][R6.64+0x79], R85 ;  /* 0x0000795506009986 */ /* 0x0007e8000c101124 */
[----:B------:R3:W-:Y:S04]  /*8380*/  @!P5 STG.E.U8 desc[UR36][R10.64+0x78], R9 ;  /* 0x000078090a00d986 */ /* 0x0007e8000c101124 */
[----:B------:R3:W-:Y:S02]  /*8390*/  @!P2 STG.E.U8 desc[UR36][R10.64+0x79], R87 ;  /* 0x000079570a00a986 */ /* 0x0007e4000c101124 */
.L_x_286:
[----:B------:R-:W-:Y:S05]  /*83a0*/  BSYNC B0 ;  /* 0x0000000000007941 */ /* 0x000fea0003800000 */
.L_x_28:
[----:B------:R-:W-:Y:S01]  /*83b0*/  ULDC UR4, c[0x0][0xc] ;  /* 0x0000030000047ab9 */ /* 0x000fe20000000800 */
[----:B------:R-:W-:Y:S01]  /*83c0*/  ULDC UR5, c[0x0][0x10] ;  /* 0x0000040000057ab9 */ /* 0x000fe20000000800 */
[----:B---3--:R-:W3:Y:S01]  /*83d0*/  LDC R3, c[0x0][0x14] ;  /* 0x00000500ff037b82 */ /* 0x008ee20000000800 */
[----:B------:R-:W-:Y:S01]  /*83e0*/  UIMAD.WIDE.U32 UR4, UR4, UR5, URZ ;  /* 0x00000005040472a5 */ /* 0x000fe2000f8e003f */
[----:B------:R-:W-:Y:S01]  /*83f0*/  PRMT R0, RZ, 0x7610, R0 ;  /* 0x00007610ff007816 */ /* 0x000fe20000000000 */
[----:B------:R-:W-:Y:S02]  /*8400*/  IMAD.MOV.U32 R23, RZ, RZ, -0x1 ;  /* 0xffffffffff177424 */ /* 0x000fe400078e00ff */
[----:B------:R-:W-:Y:S02]  /*8410*/  IMAD.MOV.U32 R22, RZ, RZ, -0x1 ;  /* 0xffffffffff167424 */ /* 0x000fe400078e00ff */
[----:B---3--:R-:W-:-:S04]  /*8420*/  IMAD.WIDE.U32 R16, R3, UR4, R16 ;  /* 0x0000000403107c25 */ /* 0x008fc8000f8e0010 */
[----:B------:R-:W-:Y:S01]  /*8430*/  IMAD R3, R3, UR5, RZ ;  /* 0x0000000503037c24 */ /* 0x000fe2000f8e02ff */
[----:B------:R-:W-:Y:S02]  /*8440*/  ULDC.64 UR4, c[0x0][0x650] ;  /* 0x0001940000047ab9 */ /* 0x000fe40000000a00 */
[----:B------:R-:W-:Y:S01]  /*8450*/  ISETP.GE.U32.AND P0, PT, R16, UR4, PT ;  /* 0x0000000410007c0c */ /* 0x000fe2000bf06070 */
[----:B------:R-:W-:-:S05]  /*8460*/  IMAD.IADD R17, R17, 0x1, R3 ;  /* 0x0000000111117824 */ /* 0x000fca00078e0203 */
[----:B------:R-:W-:-:S13]  /*8470*/  ISETP.GE.U32.AND.EX P0, PT, R17, UR5, PT, P0 ;  /* 0x0000000511007c0c */ /* 0x000fda000bf06100 */
[----:B------:R-:W-:Y:S05]  /*8480*/  @P0 BRA `(.L_x_287) ;  /* 0x0000000400640947 */ /* 0x000fea0003800000 */
[----:B------:R-:W3:Y:S01]  /*8490*/  S2R R12, SR_CTAID.X ;  /* 0x00000000000c7919 */ /* 0x000ee20000002500 */
[----:B0-----:R-:W0:Y:S01]  /*84a0*/  LDC.64 R10, c[0x0][0x628] ;  /* 0x00018a00ff0a7b82 */ /* 0x001e220000000a00 */
[----:B------:R-:W-:Y:S01]  /*84b0*/  ULDC UR4, c[0x0][0x150] ;  /* 0x0000540000047ab9 */ /* 0x000fe20000000800 */
[----:B------:R-:W-:Y:S01]  /*84c0*/  IMAD.MOV.U32 R8, RZ, RZ, R16 ;  /* 0x000000ffff087224 */ /* 0x000fe200078e0010 */
[----:B------:R-:W0:Y:S01]  /*84d0*/  S2R R23, SR_CTAID.Y ;  /* 0x0000000000177919 */ /* 0x000e220000002600 */
[----:B------:R-:W-:-:S04]  /*84e0*/  IMAD.MOV.U32 R9, RZ, RZ, R17 ;  /* 0x000000ffff097224 */ /* 0x000fc800078e0011 */
[----:B------:R-:W1:Y:S08]  /*84f0*/  LDC R21, c[0x0][0x144] ;  /* 0x00005100ff157b82 */ /* 0x000e700000000800 */
[----:B------:R-:W1:Y:S08]  /*8500*/  LDC R0, c[0x0][0x630] ;  /* 0x00018c00ff007b82 */ /* 0x000e700000000800 */
[----:B------:R-:W1:Y:S01]  /*8510*/  LDC.64 R14, c[0x0][0x620] ;  /* 0x00018800ff0e7b82 */ /* 0x000e620000000a00 */
[----:B0-----:R-:W-:-:S04]  /*8520*/  ISETP.NE.U32.AND P0, PT, R10, RZ, PT ;  /* 0x000000ff0a00720c */ /* 0x001fc80003f05070 */
[----:B------:R-:W-:Y:S02]  /*8530*/  ISETP.NE.AND.EX P0, PT, R11, RZ, PT, P0 ;  /* 0x000000ff0b00720c */ /* 0x000fe40003f05300 */
[----:B---3--:R-:W-:-:S05]  /*8540*/  I2FP.F32.U32 R3, R12 ;  /* 0x0000000c00037245 */ /* 0x008fca0000201000 */
[----:B------:R-:W-:-:S04]  /*8550*/  FMUL R3, R3, UR4 ;  /* 0x0000000403037c20 */ /* 0x000fc80008400000 */
[----:B------:R0:W3:Y:S02]  /*8560*/  F2I.U32.TRUNC.NTZ R20, R3 ;  /* 0x0000000300147305 */ /* 0x0000e4000020f000 */
[----:B------:R-:W-:Y:S05]  /*8570*/  @!P0 BRA `(.L_x_288) ;  /* 0x0000000000288947 */ /* 0x000fea0003800000 */
[----:B0-----:R-:W0:Y:S02]  /*8580*/  LDC R3, c[0x0][0x634] ;  /* 0x00018d00ff037b82 */ /* 0x001e240000000800 */
[----:B0-----:R-:W-:-:S05]  /*8590*/  IADD3 R3, P0, R16, R3, RZ ;  /* 0x0000000310037210 */ /* 0x001fca0007f1e0ff */
[----:B------:R-:W-:-:S04]  /*85a0*/  IMAD.X R13, RZ, RZ, R17, P0 ;  /* 0x000000ffff0d7224 */ /* 0x000fc800000e0611 */
[----:B------:R-:W-:-:S04]  /*85b0*/  IMAD.WIDE.U32 R4, R13, R10, RZ ;  /* 0x0000000a0d047225 */ /* 0x000fc800078e00ff */
[----:B-1----:R-:W-:-:S04]  /*85c0*/  IMAD.WIDE.U32 R6, P0, R3, R11, R4 ;  /* 0x0000000b03067225 */ /* 0x002fc80007800004 */
[----:B------:R-:W-:-:S04]  /*85d0*/  IMAD.WIDE.U32 R4, R3, R10, RZ ;  /* 0x0000000a03047225 */ /* 0x000fc800078e00ff */
[----:B------:R-:W-:Y:S01]  /*85e0*/  IMAD.X R9, RZ, RZ, RZ, P0 ;  /* 0x000000ffff097224 */ /* 0x000fe200000e06ff */
[----:B------:R-:W-:Y:S01]  /*85f0*/  IADD3 RZ, P0, R5, R6, RZ ;  /* 0x0000000605ff7210 */ /* 0x000fe20007f1e0ff */
[----:B------:R-:W-:-:S04]  /*8600*/  IMAD.MOV.U32 R8, RZ, RZ, R7 ;  /* 0x000000ffff087224 */ /* 0x000fc800078e0007 */
[----:B------:R-:W-:-:S08]  /*8610*/  IMAD.WIDE.U32.X R8, R13, R11, R8, P0 ;  /* 0x0000000b0d087225 */ /* 0x000fd000000e0408 */
.L_x_288:
[----:B------:R-:W2:Y:S01]  /*8620*/  LDC.64 R26, c[0x0][0x640] ;  /* 0x00019000ff1a7b82 */ /* 0x000ea20000000a00 */
[-CC-:B-1----:R-:W-:Y:S01]  /*8630*/  SHF.R.U64 R22, R8, R0.reuse, R9.reuse ;  /* 0x0000000008167219 */ /* 0x182fe20000001209 */
[----:B---3--:R-:W-:Y:S01]  /*8640*/  IMAD.MOV R20, RZ, RZ, -R20 ;  /* 0x000000ffff147224 */ /* 0x008fe200078e0a14 */
[----:B------:R-:W-:Y:S01]  /*8650*/  SHF.R.U32.HI R0, RZ, R0, R9 ;  /* 0x00000000ff007219 */ /* 0x000fe20000011609 */
[----:B------:R-:W-:Y:S01]  /*8660*/  ULDC UR4, c[0x0][0x154] ;  /* 0x0000550000047ab9 */ /* 0x000fe20000000800 */
[----:B0-----:R-:W-:Y:S01]  /*8670*/  IADD3 R3, P0, RZ, -R22, RZ ;  /* 0x80000016ff037210 */ /* 0x001fe20007f1e0ff */
[----:B------:R-:W-:Y:S02]  /*8680*/  IMAD R21, R21, R20, R12 ;  /* 0x0000001415157224 */ /* 0x000fe400078e020c */
[----:B------:R-:W0:Y:S01]  /*8690*/  LDC R6, c[0x0][0x618] ;  /* 0x00018600ff067b82 */ /* 0x000e220000000800 */
[----:B------:R-:W-:Y:S02]  /*86a0*/  IMAD.MOV.U32 R7, RZ, RZ, 0x1 ;  /* 0x00000001ff077424 */ /* 0x000fe400078e00ff */
[----:B------:R-:W-:-:S04]  /*86b0*/  IMAD.X R5, RZ, RZ, ~R0, P0 ;  /* 0x000000ffff057224 */ /* 0x000fc800000e0e00 */
[-C--:B------:R-:W-:Y:S01]  /*86c0*/  IMAD R0, R5, R14.reuse, RZ ;  /* 0x0000000e05007224 */ /* 0x080fe200078e02ff */
[----:B------:R-:W1:Y:S01]  /*86d0*/  LDC R8, c[0x0][0x608] ;  /* 0x00018200ff087b82 */ /* 0x000e620000000800 */
[----:B------:R-:W-:-:S04]  /*86e0*/  IMAD.WIDE.U32 R4, R3, R14, R16 ;  /* 0x0000000e03047225 */ /* 0x000fc800078e0010 */
[----:B------:R-:W-:Y:S01]  /*86f0*/  IMAD R3, R3, R15, R0 ;  /* 0x0000000f03037224 */ /* 0x000fe200078e0200 */
[----:B------:R-:W-:Y:S02]  /*8700*/  I2FP.F32.U32 R0, R23 ;  /* 0x0000001700007245 */ /* 0x000fe40000201000 */
[----:B------:R-:W3:Y:S01]  /*8710*/  LDC R24, c[0x0][0x658] ;  /* 0x00019600ff187b82 */ /* 0x000ee20000000800 */
[----:B------:R-:W-:Y:S01]  /*8720*/  IMAD.IADD R3, R5, 0x1, R3 ;  /* 0x0000000105037824 */ /* 0x000fe200078e0203 */
[----:B--2---:R-:W-:Y:S01]  /*8730*/  ISETP.NE.U32.AND P0, PT, R26, RZ, PT ;  /* 0x000000ff1a00720c */ /* 0x004fe20003f05070 */
[----:B------:R-:W-:Y:S01]  /*8740*/  FMUL R0, R0, UR4 ;  /* 0x0000000400007c20 */ /* 0x000fe20008400000 */
[----:B------:R-:W-:Y:S02]  /*8750*/  IMAD.MOV.U32 R5, RZ, RZ, -0x1 ;  /* 0xffffffffff057424 */ /* 0x000fe400078e00ff */
[----:B------:R-:W-:Y:S01]  /*8760*/  ISETP.NE.AND.EX P0, PT, R27, RZ, PT, P0 ;  /* 0x000000ff1b00720c */ /* 0x000fe20003f05300 */
[----:B------:R2:W2:Y:S01]  /*8770*/  F2I.U32.TRUNC.NTZ R13, R0 ;  /* 0x00000000000d7305 */ /* 0x0004a2000020f000 */
[----:B------:R-:W2:Y:S01]  /*8780*/  LDC R20, c[0x0][0x148] ;  /* 0x00005200ff147b82 */ /* 0x000ea20000000800 */
[----:B0-----:R-:W-:-:S02]  /*8790*/  SHF.R.U64 R12, R4, R6, R3 ;  /* 0x00000006040c7219 */ /* 0x001fc40000001203 */
[----:B------:R-:W-:-:S05]  /*87a0*/  SHF.R.U32.HI R3, RZ, R6, R3 ;  /* 0x00000006ff037219 */ /* 0x000fca0000011603 */
[----:B------:R-:W0:Y:S01]  /*87b0*/  LDC R15, c[0x0][0x600] ;  /* 0x00018000ff0f7b82 */ /* 0x000e220000000800 */
[-CC-:B-1----:R-:W-:Y:S02]  /*87c0*/  SHF.R.U64 R10, R12, R8.reuse, R3.reuse ;  /* 0x000000080c0a7219 */ /* 0x182fe40000001203 */
[----:B------:R-:W-:-:S05]  /*87d0*/  SHF.R.U32.HI R3, RZ, R8, R3 ;  /* 0x00000008ff037219 */ /* 0x000fca0000011603 */
[----:B------:R-:W1:Y:S01]  /*87e0*/  LDC R28, c[0x0][0x648] ;  /* 0x00019200ff1c7b82 */ /* 0x000e620000000800 */
[-C--:B---3--:R-:W-:Y:S02]  /*87f0*/  SHF.L.U32 R4, R5, R24.reuse, RZ ;  /* 0x0000001805047219 */ /* 0x088fe400000006ff */
[--C-:B------:R-:W-:Y:S02]  /*8800*/  SHF.R.U64 R14, R10, R24, R3.reuse ;  /* 0x000000180a0e7219 */ /* 0x100fe40000001203 */
[----:B------:R-:W-:Y:S02]  /*8810*/  LOP3.LUT R25, RZ, R4, RZ, 0x33, !PT ;  /* 0x00000004ff197212 */ /* 0x000fe400078e33ff */
[-C--:B------:R-:W-:Y:S01]  /*8820*/  SHF.R.U32.HI R5, RZ, R24.reuse, R3 ;  /* 0x00000018ff057219 */ /* 0x080fe20000011603 */
[----:B------:R-:W3:Y:S01]  /*8830*/  LDC R29, c[0x0][0x638] ;  /* 0x00018e00ff1d7b82 */ /* 0x000ee20000000800 */
[----:B------:R-:W-:Y:S01]  /*8840*/  SHF.L.U32 R152, R7, R24, RZ ;  /* 0x0000001807987219 */ /* 0x000fe200000006ff */
[----:B------:R-:W-:-:S06]  /*8850*/  IMAD.MOV.U32 R4, RZ, RZ, R14 ;  /* 0x000000ffff047224 */ /* 0x000fcc00078e000e */
[----:B------:R-:W0:Y:S01]  /*8860*/  LDC R30, c[0x0][0x610] ;  /* 0x00018400ff1e7b82 */ /* 0x000e220000000800 */
[----:B------:R-:W-:Y:S05]  /*8870*/  @!P0 BRA `(.L_x_289) ;  /* 0x0000000000288947 */ /* 0x000fea0003800000 */
[----:B------:R-:W4:Y:S02]  /*8880*/  LDC R3, c[0x0][0x64c] ;  /* 0x00019300ff037b82 */ /* 0x000f240000000800 */
[----:B----4-:R-:W-:-:S05]  /*8890*/  IADD3 R3, P0, R14, R3, RZ ;  /* 0x000000030e037210 */ /* 0x010fca0007f1e0ff */
        /* <DEDUP_REMOVED lines=8> */
.L_x_289:
[----:B------:R-:W-:Y:S01]  /*8920*/  ISETP.NE.AND P0, PT, R2, 0x1, PT ;  /* 0x000000010200780c */ /* 0x000fe20003f05270 */
[----:B0-----:R-:W-:Y:S01]  /*8930*/  VIADD R7, R15, 0xffffffff ;  /* 0xffffffff0f077836 */ /* 0x001fe20000000000 */
[----:B-12---:R-:W-:Y:S01]  /*8940*/  SHF.R.U64 R0, R4, R28, R5 ;  /* 0x0000001c04007219 */ /* 0x006fe20000001205 */
[----:B------:R-:W-:Y:S01]  /*8950*/  IMAD.MOV R13, RZ, RZ, -R13 ;  /* 0x000000ffff0d7224 */ /* 0x000fe200078e0a0d */
[----:B------:R-:W-:Y:S01]  /*8960*/  LOP3.LUT R5, R10, R25, RZ, 0xc0, !PT ;  /* 0x000000190a057212 */ /* 0x000fe200078ec0ff */
[----:B------:R-:W-:Y:S02]  /*8970*/  IMAD.MOV.U32 R4, RZ, RZ, 0x1 ;  /* 0x00000001ff047424 */ /* 0x000fe400078e00ff */
[----:B------:R-:W-:Y:S02]  /*8980*/  IMAD.MOV R3, RZ, RZ, -R0 ;  /* 0x000000ffff037224 */ /* 0x000fe400078e0a00 */
[----:B------:R-:W-:Y:S01]  /*8990*/  IMAD R152, R152, R0, R5 ;  /* 0x0000000098987224 */ /* 0x000fe200078e0205 */
[----:B------:R-:W-:Y:S01]  /*89a0*/  LOP3.LUT R5, R12, R7, RZ, 0xc0, !PT ;  /* 0x000000070c057212 */ /* 0x000fe200078ec0ff */
[----:B---3--:R-:W-:-:S02]  /*89b0*/  IMAD R0, R3, R29, R14 ;  /* 0x0000001d03007224 */ /* 0x008fc400078e020e */
[----:B------:R-:W-:Y:S02]  /*89c0*/  @P0 IMAD R21, R20, R13, R23 ;  /* 0x0000000d14150224 */ /* 0x000fe400078e0217 */
[----:B------:R-:W-:Y:S01]  /*89d0*/  IMAD R3, R0, R15, R5 ;  /* 0x0000000f00037224 */ /* 0x000fe200078e0205 */
[----:B------:R-:W-:Y:S01]  /*89e0*/  PRMT R0, R4, 0x7610, R0 ;  /* 0x0000761004007816 */ /* 0x000fe20000000000 */
[----:B------:R-:W-:-:S05]  /*89f0*/  IMAD R152, R152, R30, R21 ;  /* 0x0000001e98987224 */ /* 0x000fca00078e0215 */
[----:B------:R-:W-:Y:S02]  /*8a00*/  SEL R23, R3, R152, !P0 ;  /* 0x0000009803177207 */ /* 0x000fe40004000000 */
[----:B------:R-:W-:-:S07]  /*8a10*/  SEL R152, R152, R3, !P0 ;  /* 0x0000000398987207 */ /* 0x000fce0004000000 */
.L_x_287:
[----:B------:R-:W-:-:S13]  /*8a20*/  LOP3.LUT P0, RZ, R0, 0xff, RZ, 0xc0, !PT ;  /* 0x000000ff00ff7812 */ /* 0x000fda000780c0ff */
[----:B------:R-:W-:Y:S05]  /*8a30*/  @P0 BRA `(.L_x_290) ;  /* 0xffffff84003c0947 */ /* 0x000fea000383ffff */
[----:B------:R-:W-:Y:S05]  /*8a40*/  EXIT ;  /* 0x000000000000794d */ /* 0x000fea0003800000 */
.L_x_3:
[----:B0-----:R-:W-:Y:S01]  /*8a50*/  ULDC.64 UR4, c[0x0][0x650] ;  /* 0x0001940000047ab9 */ /* 0x001fe20000000a00 */
        /* <DEDUP_REMOVED lines=25> */
.L_x_292:
[--C-:B------:R-:W-:Y:S01]  /*8bf0*/  SHF.R.U64 R12, R10, R14, R11.reuse ;  /* 0x0000000e0a0c7219 */ /* 0x100fe2000000120b */
[----:B------:R-:W0:Y:S01]  /*8c00*/  LDC R22, c[0x0][0x618] ;  /* 0x00018600ff167b82 */ /* 0x000e220000000800 */
[----:B------:R-:W-:Y:S01]  /*8c10*/  I2FP.F32.U32 R6, R4 ;  /* 0x0000000400067245 */ /* 0x000fe20000201000 */
[----:B------:R-:W-:Y:S01]  /*8c20*/  ULDC UR4, c[0x0][0x150] ;  /* 0x0000540000047ab9 */ /* 0x000fe20000000800 */
[----:B------:R-:W-:Y:S02]  /*8c30*/  SHF.R.U32.HI R5, RZ, R14, R11 ;  /* 0x0000000eff057219 */ /* 0x000fe4000001160b */
[----:B------:R-:W-:Y:S01]  /*8c40*/  IADD3 R9, P0, RZ, -R12, RZ ;  /* 0x8000000cff097210 */ /* 0x000fe20007f1e0ff */
[----:B------:R-:W-:Y:S01]  /*8c50*/  FMUL R11, R6, UR4 ;  /* 0x00000004060b7c20 */ /* 0x000fe20008400000 */
[----:B------:R-:W-:Y:S01]  /*8c60*/  ULDC UR4, c[0x0][0x154] ;  /* 0x0000550000047ab9 */ /* 0x000fe20000000800 */
[----:B------:R-:W1:Y:S02]  /*8c70*/  LDC.64 R24, c[0x0][0x640] ;  /* 0x00019000ff187b82 */ /* 0x000e640000000a00 */
[----:B------:R-:W-:-:S02]  /*8c80*/  IMAD.X R5, RZ, RZ, ~R5, P0 ;  /* 0x000000ffff057224 */ /* 0x000fc400000e0e05 */
[----:B------:R-:W2:Y:S01]  /*8c90*/  F2I.U32.TRUNC.NTZ R11, R11 ;  /* 0x0000000b000b7305 */ /* 0x000ea2000020f000 */
[----:B------:R-:W-:-:S03]  /*8ca0*/  IMAD.WIDE.U32 R6, R9, R20, R16 ;  /* 0x0000001409067225 */ /* 0x000fc600078e0010 */
[----:B------:R-:W3:Y:S01]  /*8cb0*/  LDC R13, c[0x0][0x144] ;  /* 0x00005100ff0d7b82 */ /* 0x000ee20000000800 */
[----:B------:R-:W-:-:S04]  /*8cc0*/  IMAD R8, R5, R20, RZ ;  /* 0x0000001405087224 */ /* 0x000fc800078e02ff */
[----:B------:R-:W-:Y:S02]  /*8cd0*/  IMAD R5, R9, R21, R8 ;  /* 0x0000001509057224 */ /* 0x000fe400078e0208 */
[----:B------:R-:W-:Y:S01]  /*8ce0*/  IMAD.MOV.U32 R8, RZ, RZ, -0x1 ;  /* 0xffffffffff087424 */ /* 0x000fe200078e00ff */
[----:B------:R-:W4:Y:S01]  /*8cf0*/  LDC R14, c[0x0][0x608] ;  /* 0x00018200ff0e7b82 */ /* 0x000f220000000800 */
[----:B------:R-:W-:Y:S01]  /*8d00*/  IMAD.IADD R5, R7, 0x1, R5 ;  /* 0x0000000107057824 */ /* 0x000fe200078e0205 */
[----:B------:R-:W-:-:S04]  /*8d10*/  I2FP.F32.U32 R7, R3 ;  /* 0x0000000300077245 */ /* 0x000fc80000201000 */
[-C--:B0-----:R-:W-:Y:S01]  /*8d20*/  SHF.R.U64 R10, R6, R22.reuse, R5 ;  /* 0x00000016060a7219 */ /* 0x081fe20000001205 */
[----:B--2---:R-:W-:Y:S01]  /*8d30*/  IMAD.MOV R6, RZ, RZ, -R11 ;  /* 0x000000ffff067224 */ /* 0x004fe200078e0a0b */
[----:B------:R-:W0:Y:S01]  /*8d40*/  LDC R9, c[0x0][0x658] ;  /* 0x00019600ff097b82 */ /* 0x000e220000000800 */
[----:B-1----:R-:W-:Y:S01]  /*8d50*/  ISETP.NE.U32.AND P0, PT, R24, RZ, PT ;  /* 0x000000ff1800720c */ /* 0x002fe20003f05070 */
[----:B------:R-:W-:Y:S01]  /*8d60*/  FMUL R7, R7, UR4 ;  /* 0x0000000407077c20 */ /* 0x000fe20008400000 */
[----:B------:R-:W-:Y:S02]  /*8d70*/  SHF.R.U32.HI R5, RZ, R22, R5 ;  /* 0x00000016ff057219 */ /* 0x000fe40000011605 */
[----:B------:R-:W-:-:S03]  /*8d80*/  ISETP.NE.AND.EX P0, PT, R25, RZ, PT, P0 ;  /* 0x000000ff1900720c */ /* 0x000fc60003f05300 */
[----:B------:R-:W1:Y:S01]  /*8d90*/  LDC R20, c[0x0][0x148] ;  /* 0x00005200ff147b82 */ /* 0x000e620000000800 */
[----:B---3--:R-:W-:Y:S02]  /*8da0*/  IMAD R23, R13, R6, R4 ;  /* 0x000000060d177224 */ /* 0x008fe400078e0204 */
[----:B------:R-:W-:-:S05]  /*8db0*/  IMAD.MOV.U32 R6, RZ, RZ, 0x1 ;  /* 0x00000001ff067424 */ /* 0x000fca00078e00ff */
[----:B------:R-:W2:Y:S01]  /*8dc0*/  LDC R21, c[0x0][0x600] ;  /* 0x00018000ff157b82 */ /* 0x000ea20000000800 */
[-CC-:B----4-:R-:W-:Y:S02]  /*8dd0*/  SHF.R.U64 R13, R10, R14.reuse, R5.reuse ;  /* 0x0000000e0a0d7219 */ /* 0x190fe40000001205 */
[----:B------:R-:W-:Y:S02]  /*8de0*/  SHF.R.U32.HI R4, RZ, R14, R5 ;  /* 0x0000000eff047219 */ /* 0x000fe40000011605 */
[----:B------:R3:W4:Y:S03]  /*8df0*/  F2I.U32.TRUNC.NTZ R14, R7 ;  /* 0x00000007000e7305 */ /* 0x000726000020f000 */
[----:B------:R-:W1:Y:S01]  /*8e00*/  LDC R26, c[0x0][0x648] ;  /* 0x00019200ff1a7b82 */ /* 0x000e620000000800 */
[-C--:B0-----:R-:W-:Y:S02]  /*8e10*/  SHF.R.U64 R15, R13, R9.reuse, R4 ;  /* 0x000000090d0f7219 */ /* 0x081fe40000001204 */
[----:B------:R-:W-:-:S02]  /*8e20*/  SHF.L.U32 R8, R8, R9, RZ ;  /* 0x0000000908087219 */ /* 0x000fc400000006ff */
[-C--:B------:R-:W-:Y:S01]  /*8e30*/  SHF.R.U32.HI R5, RZ, R9.reuse, R4 ;  /* 0x00000009ff057219 */ /* 0x080fe20000011604 */
[----:B------:R-:W-:Y:S01]  /*8e40*/  IMAD.MOV.U32 R4, RZ, RZ, R15 ;  /* 0x000000ffff047224 */ /* 0x000fe200078e000f */
[----:B------:R-:W-:Y:S01]  /*8e50*/  SHF.L.U32 R22, R6, R9, RZ ;  /* 0x0000000906167219 */ /* 0x000fe200000006ff */
[----:B------:R-:W0:Y:S01]  /*8e60*/  LDC R27, c[0x0][0x638] ;  /* 0x00018e00ff1b7b82 */ /* 0x000e220000000800 */
[----:B------:R-:W-:-:S07]  /*8e70*/  LOP3.LUT R28, RZ, R8, RZ, 0x33, !PT ;  /* 0x00000008ff1c7212 */ /* 0x000fce00078e33ff */
        /* <DEDUP_REMOVED lines=12> */
.L_x_293:
[----:B------:R-:W-:Y:S01]  /*8f40*/  ISETP.NE.AND P0, PT, R2, 0x1, PT ;  /* 0x000000010200780c */ /* 0x000fe20003f05270 */
[----:B--2---:R-:W-:Y:S01]  /*8f50*/  VIADD R7, R21, 0xffffffff ;  /* 0xffffffff15077836 */ /* 0x004fe20000000000 */
[----:B-1----:R-:W-:Y:S01]  /*8f60*/  SHF.R.U64 R5, R4, R26, R5 ;  /* 0x0000001a04057219 */ /* 0x002fe20000001205 */
[----:B------:R-:W-:Y:S01]  /*8f70*/  IMAD.MOV R14, RZ, RZ, -R14 ;  /* 0x000000ffff0e7224 */ /* 0x000fe200078e0a0e */
[----:B------:R-:W-:Y:S01]  /*8f80*/  LOP3.LUT R4, R13, R28, RZ, 0xc0, !PT ;  /* 0x0000001c0d047212 */ /* 0x000fe200078ec0ff */
[----:B------:R-:W-:Y:S01]  /*8f90*/  IMAD.MOV.U32 R8, RZ, RZ, R12 ;  /* 0x000000ffff087224 */ /* 0x000fe200078e000c */
[----:B------:R-:W-:Y:S01]  /*8fa0*/  LOP3.LUT R10, R10, R7, RZ, 0xc0, !PT ;  /* 0x000000070a0a7212 */ /* 0x000fe200078ec0ff */
[----:B------:R-:W-:Y:S02]  /*8fb0*/  IMAD.MOV R6, RZ, RZ, -R5 ;  /* 0x000000ffff067224 */ /* 0x000fe400078e0a05 */
[----:B------:R-:W-:-:S04]  /*8fc0*/  IMAD R4, R22, R5, R4 ;  /* 0x0000000516047224 */ /* 0x000fc800078e0204 */
[----:B------:R-:W-:Y:S02]  /*8fd0*/  @P0 IMAD R23, R20, R14, R3 ;  /* 0x0000000e14170224 */ /* 0x000fe400078e0203 */
[----:B0-----:R-:W-:Y:S02]  /*8fe0*/  IMAD R3, R6, R27, R15 ;  /* 0x0000001b06037224 */ /* 0x001fe400078e020f */
[----:B------:R-:W-:Y:S02]  /*8ff0*/  IMAD R7, R4, R29, R23 ;  /* 0x0000001d04077224 */ /* 0x000fe400078e0217 */
[----:B------:R-:W-:Y:S02]  /*9000*/  IMAD R4, R3, R21, R10 ;  /* 0x0000001503047224 */ /* 0x000fe400078e020a */
[----:B------:R-:W-:-:S03]  /*9010*/  IMAD.MOV.U32 R6, RZ, RZ, 0x1 ;  /* 0x00000001ff067424 */ /* 0x000fc600078e00ff */
[----:B------:R-:W-:Y:S02]  /*9020*/  SEL R9, R4, R7, !P0 ;  /* 0x0000000704097207 */ /* 0x000fe40004000000 */
[----:B------:R-:W-:-:S07]  /*9030*/  SEL R7, R7, R4, !P0 ;  /* 0x0000000407077207 */ /* 0x000fce0004000000 */
.L_x_291:
[----:B------:R-:W-:-:S08]  /*9040*/  NOP ;  /* 0x0000000000007918 */ /* 0x000fd00000000000 */
[----:B------:R-:W0:-:S00]  /*9050*/  USETMAXREG.DEALLOC.CTAPOOL 0x28 ;  /* 0x00000028000079c8 */ /* 0x000e0000080e0500 */
[----:B0-----:R-:W-:-:S13]  /*9060*/  ISETP.NE.AND P0, PT, R0, RZ, PT ;  /* 0x000000ff0000720c */ /* 0x001fda0003f05270 */
[----:B------:R-:W-:Y:S05]  /*9070*/  @P0 EXIT ;  /* 0x000000000000094d */ /* 0x000fea0003800000 */
[----:B------:R-:W-:Y:S01]  /*9080*/  LOP3.LUT P0, RZ, R6, 0xff, RZ, 0xc0, !PT ;  /* 0x000000ff06ff7812 */ /* 0x000fe2000780c0ff */
[----:B------:R-:W-:Y:S02]  /*9090*/  IMAD.MOV.U32 R3, RZ, RZ, 0x1 ;  /* 0x00000001ff037424 */ /* 0x000fe400078e00ff */
[----:B------:R-:W-:-:S10]  /*90a0*/  IMAD.MOV.U32 R0, RZ, RZ, RZ ;  /* 0x000000ffff007224 */ /* 0x000fd400078e00ff */
[----:B------:R-:W-:Y:S05]  /*90b0*/  @!P0 BRA `(.L_x_294) ;  /* 0x0000000c00348947 */ /* 0x000fea0003800000 */
[----:B------:R-:W0:Y:S01]  /*90c0*/  LDC R0, c[0x0][0x28c] ;  /* 0x0000a300ff007b82 */ /* 0x000e220000000800 */
[----:B------:R-:W-:Y:S01]  /*90d0*/  ULDC UR5, c[0x0][0x600] ;  /* 0x0001800000057ab9 */ /* 0x000fe20000000800 */
[----:B------:R-:W-:Y:S01]  /*90e0*/  ULDC UR4, c[0x0][0xc] ;  /* 0x0000030000047ab9 */ /* 0x000fe20000000800 */
[----:B------:R-:W-:Y:S01]  /*90f0*/  UIADD3 UR16, UR5, -0x1, URZ ;  /* 0xffffffff05107890 */ /* 0x000fe2000fffe03f */
[C---:B------:R-:W-:Y:S01]  /*9100*/  LOP3.LUT P2, RZ, R18.reuse, 0x7f, RZ, 0xc0, !PT ;  /* 0x0000007f12ff7812 */ /* 0x040fe2000784c0ff */
[----:B------:R-:W-:Y:S01]  /*9110*/  ULDC UR6, c[0x0][0x658] ;  /* 0x0001960000067ab9 */ /* 0x000fe20000000800 */
[----:B------:R-:W-:Y:S01]  /*9120*/  ULDC UR5, c[0x0][0x10] ;  /* 0x0000040000057ab9 */ /* 0x000fe20000000800 */
[----:B------:R-:W-:Y:S01]  /*9130*/  UMOV UR7, 0xffffffff ;  /* 0xffffffff00077882 */ /* 0x000fe20000000000 */
[----:B------:R-:W-:Y:S01]  /*9140*/  UMOV UR8, 0x1 ;  /* 0x0000000100087882 */ /* 0x000fe20000000000 */
[----:B------:R-:W-:Y:S01]  /*9150*/  UIMAD.WIDE.U32 UR4, UR4, UR5, URZ ;  /* 0x00000005040472a5 */ /* 0x000fe2000f8e003f */
[----:B------:R-:W-:Y:S01]  /*9160*/  LOP3.LUT P0, RZ, R18, 0x1f, RZ, 0xc0, !PT ;  /* 0x0000001f12ff7812 */ /* 0x000fe2000780c0ff */
[----:B------:R-:W-:Y:S01]  /*9170*/  USHF.L.U32 UR7, UR7, UR6, URZ ;  /* 0x0000000607077299 */ /* 0x000fe2000800063f */
[----:B------:R-:W-:Y:S01]  /*9180*/  BSSY B0, `(.L_x_294) ;  /* 0x00000c0000007945 */ /* 0x000fe20003800000 */
[----:B------:R-:W-:Y:S01]  /*9190*/  USHF.L.U32 UR18, UR8, UR6, URZ ;  /* 0x0000000608127299 */ /* 0x000fe2000800063f */
[----:B------:R-:W-:Y:S01]  /*91a0*/  IMAD.MOV.U32 R11, RZ, RZ, 0x1 ;  /* 0x00000001ff0b7424 */ /* 0x000fe200078e00ff */
[----:B------:R-:W-:Y:S01]  /*91b0*/  LOP3.LUT R18, R19, 0x2, RZ, 0xfc, !PT ;  /* 0x0000000213127812 */ /* 0x000fe200078efcff */
[----:B------:R-:W-:Y:S01]  /*91c0*/  ULDC UR6, c[0x0][0x14] ;  /* 0x0000050000067ab9 */ /* 0x000fe20000000800 */
[----:B------:R-:W-:Y:S01]  /*91d0*/  PLOP3.LUT P0, PT, P0, P2, PT, 0x8a, 0x0 ;  /* 0x000000000000781c */ /* 0x000fe20000705172 */
[----:B------:R-:W-:-:S02]  /*91e0*/  UIMAD.WIDE.U32 UR20, UR4, UR6, URZ ;  /* 0x00000006041472a5 */ /* 0x000fc4000f8e003f */
[----:B------:R-:W-:Y:S02]  /*91f0*/  UIMAD UR13, UR5, UR6, URZ ;  /* 0x00000006050d72a4 */ /* 0x000fe4000f8e023f */
[----:B------:R-:W-:Y:S01]  /*9200*/  ULOP3.LUT UR17, URZ, UR7, URZ, 0x33, !UPT ;  /* 0x000000073f117292 */ /* 0x000fe2000f8e333f */
[----:B0-----:R-:W-:Y:S01]  /*9210*/  VIADD R0, R0, 0x7f ;  /* 0x0000007f00007836 */ /* 0x001fe20000000000 */
[----:B------:R-:W-:Y:S01]  /*9220*/  UIADD3 UR13, UR21, UR13, URZ ;  /* 0x0000000d150d7290 */ /* 0x000fe2000fffe03f */
[----:B------:R-:W-:-:S03]  /*9230*/  ULDC.64 UR22, c[0x0][0x198] ;  /* 0x0000660000167ab9 */ /* 0x000fc60000000a00 */
[----:B------:R-:W-:-:S04]  /*9240*/  SHF.R.S32.HI R3, RZ, 0x1f, R0 ;  /* 0x0000001fff037819 */ /* 0x000fc80000011400 */
[----:B------:R-:W-:Y:S01]  /*9250*/  LEA.HI R3, R3, R0, RZ, 0x7 ;  /* 0x0000000003037211 */ /* 0x000fe200078f38ff */
[----:B------:R-:W-:-:S03]  /*9260*/  IMAD.MOV.U32 R0, RZ, RZ, RZ ;  /* 0x000000ffff007224 */ /* 0x000fc600078e00ff */
[----:B------:R-:W-:Y:S01]  /*9270*/  SHF.R.S32.HI R13, RZ, 0x7, R3 ;  /* 0x00000007ff0d7819 */ /* 0x000fe20000011403 */
[----:B------:R-:W-:-:S04]  /*9280*/  IMAD.MOV.U32 R3, RZ, RZ, 0x1 ;  /* 0x00000001ff037424 */ /* 0x000fc800078e00ff */
[----:B------:R-:W-:-:S07]  /*9290*/  VIADD R10, R13, 0x1 ;  /* 0x000000010d0a7836 */ /* 0x000fce0000000000 */
.L_x_306:
[----:B------:R-:W-:-:S03]  /*92a0*/  UMOV UR4, 0xffffffff ;  /* 0xffffffff00047882 */ /* 0x000fc60000000000 */
[----:B------:R-:W-:Y:S05]  /*92b0*/  BRA.DIV UR4, `(.L_x_295) ;  /* 0x0000000e049c7947 */ /* 0x000fea000b800000 */
[----:B------:R-:W-:-:S13]  /*92c0*/  ELECT P6, URZ, PT ;  /* 0x00000000003f782f */ /* 0x000fda00038c0000 */
.L_x_317:
[----:B------:R-:W0:Y:S01]  /*92d0*/  LDC R4, c[0x0][0x28c] ;  /* 0x0000a300ff047b82 */ /* 0x000e220000000800 */
[----:B------:R-:W-:Y:S01]  /*92e0*/  BSSY B1, `(.L_x_296) ;  /* 0x0000037000017945 */ /* 0x000fe20003800000 */
[----:B0-----:R-:W-:-:S13]  /*92f0*/  ISETP.LT.OR P6, PT, R4, 0x1, !P6 ;  /* 0x000000010400780c */ /* 0x001fda00077c1670 */
[----:B------:R-:W-:Y:S05]  /*9300*/  @P6 BRA `(.L_x_297) ;  /* 0x0000000000d06947 */ /* 0x000fea0003800000 */
[----:B------:R-:W-:Y:S02]  /*9310*/  IMAD.SHL.U32 R14, R9, 0x80, RZ ;  /* 0x00000080090e7824 */ /* 0x000fe400078e00ff */
[----:B------:R-:W-:Y:S02]  /*9320*/  IMAD.SHL.U32 R15, R7, 0x100, RZ ;  /* 0x00000100070f7824 */ /* 0x000fe400078e00ff */
[----:B------:R-:W-:Y:S02]  /*9330*/  IMAD.MOV.U32 R20, RZ, RZ, RZ ;  /* 0x000000ffff147224 */ /* 0x000fe400078e00ff */
[----:B------:R-:W-:Y:S02]  /*9340*/  IMAD.MOV.U32 R4, RZ, RZ, R10 ;  /* 0x000000ffff047224 */ /* 0x000fe400078e000a */
[----:B------:R-:W-:Y:S02]  /*9350*/  IMAD.MOV.U32 R5, RZ, RZ, R3 ;  /* 0x000000ffff057224 */ /* 0x000fe400078e0003 */
[----:B------:R-:W-:-:S07]  /*9360*/  IMAD.MOV.U32 R6, RZ, RZ, R0 ;  /* 0x000000ffff067224 */ /* 0x000fce00078e0000 */
.L_x_301:
[----:B------:R-:W0:Y:S01]  /*9370*/  S2R R12, SR_CgaCtaId ;  /* 0x00000000000c7919 */ /* 0x000e220000008800 */
[----:B------:R-:W-:Y:S01]  /*9380*/  MOV R7, 0x400 ;  /* 0x0000040000077802 */ /* 0x000fe20000000f00 */
[----:B------:R-:W1:Y:S03]  /*9390*/  @!P2 LDC R9, c[0x0][0x500] ;  /* 0x00014000ff09ab82 */ /* 0x000e660000000800 */
[----:B0-----:R-:W-:Y:S02]  /*93a0*/  LEA R21, R12, R7, 0x18 ;  /* 0x000000070c157211 */ /* 0x001fe400078ec0ff */
[----:B------:R-:W-:-:S03]  /*93b0*/  SHF.L.U32 R7, R5, 0x1f, RZ ;  /* 0x0000001f05077819 */ /* 0x000fc600000006ff */
[----:B------:R-:W-:-:S04]  /*93c0*/  IMAD R12, R6, 0x8, R21 ;  /* 0x00000008060c7824 */ /* 0x000fc800078e0215 */
[----:B------:R-:W0:Y:S02]  /*93d0*/  SYNCS.PHASECHK.TRANS64.TRYWAIT P1, [R12+URZ+0x20], R7 ;  /* 0x000020070c0075a7 */ /* 0x000e24000802017f */
[----:B01----:R-:W-:Y:S05]  /*93e0*/  @!P1 BRA `(.L_x_298) ;  /* 0x0000000c00709947 */ /* 0x003fea0003800000 */
.L_x_318:
[----:B0-----:R-:W-:Y:S01]  /*93f0*/  PRMT R7, R18, 0x9910, RZ ;  /* 0x0000991012077816 */ /* 0x001fe200000000ff */
[----:B------:R0:W-:Y:S03]  /*9400*/  @!P2 SYNCS.ARRIVE.TRANS64 RZ, [R12+URZ], R9 ;  /* 0x000000090cffa9a7 */ /* 0x0001e6000800003f */
[----:B------:R-:W-:-:S13]  /*9410*/  ISETP.NE.AND P1, PT, R7, 0x2, PT ;  /* 0x000000020700780c */ /* 0x000fda0003f25270 */
[----:B0-----:R-:W-:Y:S05]  /*9420*/  @P1 BRA `(.L_x_299) ;  /* 0x0000000000041947 */ /* 0x001fea0003800000 */
[----:B------:R-:W-:Y:S01]  /*9430*/  BPT.TRAP 0x1 ;  /* 0x000000040000795c */ /* 0x000fe20000300000 */
.L_x_299:
[----:B------:R-:W-:Y:S05]  /*9440*/  @P0 BRA `(.L_x_300) ;  /* 0x0000000000040947 */ /* 0x000fea0003800000 */
[----:B------:R-:W-:Y:S01]  /*9450*/  BPT.TRAP 0x1 ;  /* 0x000000040000795c */ /* 0x000fe20000300000 */
.L_x_300:
[--C-:B------:R-:W-:Y:S01]  /*9460*/  IMAD R7, R6, 0x8000, R21.reuse ;  /* 0x0000800006077824 */ /* 0x100fe200078e0215 */
[----:B------:R-:W-:Y:S01]  /*9470*/  R2UR UR9, R12 ;  /* 0x000000000c0972ca */ /* 0x000fe200000e0000 */
[----:B------:R-:W-:Y:S01]  /*9480*/  IMAD R21, R6, 0x4000, R21 ;  /* 0x0000400006157824 */ /* 0x000fe200078e0215 */
[----:B------:R-:W-:Y:S01]  /*9490*/  UIADD3 UR4, UP0, UR22, 0xf0, URZ ;  /* 0x000000f016047890 */ /* 0x000fe2000ff1e03f */
[----:B------:R-:W-:Y:S01]  /*94a0*/  VIADD R4, R4, 0xffffffff ;  /* 0xffffffff04047836 */ /* 0x000fe20000000000 */
[----:B------:R-:W-:Y:S01]  /*94b0*/  R2UR UR5, R7 ;  /* 0x00000000070572ca */ /* 0x000fe200000e0000 */
[----:B------:R-:W-:Y:S01]  /*94c0*/  UIADD3 UR24, UP1, UR22, 0x1f0, URZ ;  /* 0x000001f016187890 */ /* 0x000fe2000ff3e03f */
[----:B------:R-:W-:Y:S01]  /*94d0*/  R2UR UR8, R21 ;  /* 0x00000000150872ca */ /* 0x000fe200000e0000 */
[----:B------:R-:W-:Y:S01]  /*94e0*/  VIADD R6, R6, 0x1 ;  /* 0x0000000106067836 */ /* 0x000fe20000000000 */
[----:B------:R-:W-:Y:S01]  /*94f0*/  R2UR UR11, R15 ;  /* 0x000000000f0b72ca */ /* 0x000fe200000e0000 */
[----:B------:R-:W-:Y:S01]  /*9500*/  UIADD3.X UR25, URZ, UR23, URZ, UP1, !UPT ;  /* 0x000000173f197290 */ /* 0x000fe20008ffe43f */
[----:B------:R-:W-:Y:S01]  /*9510*/  R2UR UR10, R20 ;  /* 0x00000000140a72ca */ /* 0x000fe200000e0000 */
[----:B------:R-:W-:Y:S01]  /*9520*/  UMOV UR6, 0x0 ;  /* 0x0000000000067882 */ /* 0x000fe20000000000 */
[----:B------:R-:W-:Y:S01]  /*9530*/  R2UR UR12, R8 ;  /* 0x00000000080c72ca */ /* 0x000fe200000e0000 */
[----:B------:R-:W-:Y:S01]  /*9540*/  UMOV UR7, 0x10000000 ;  /* 0x1000000000077882 */ /* 0x000fe20000000000 */
[----:B------:R-:W-:Y:S01]  /*9550*/  R2UR UR19, R14 ;  /* 0x000000000e1372ca */ /* 0x000fe200000e0000 */
[----:B------:R-:W-:Y:S01]  /*9560*/  VIADD R20, R20, 0x80 ;  /* 0x0000008014147836 */ /* 0x000fe20000000000 */
[----:B------:R-:W-:Y:S01]  /*9570*/  ISETP.GT.AND P3, PT, R4, 0x1, PT ;  /* 0x000000010400780c */ /* 0x000fe20003f64270 */
[----:B------:R-:W-:Y:S01]  /*9580*/  UIADD3 UR14, UR5, 0x100, URZ ;  /* 0x00000100050e7890 */ /* 0x000fe2000fffe03f */
[----:B------:R-:W-:Y:S01]  /*9590*/  ISETP.NE.AND P1, PT, R6, 0x4, PT ;  /* 0x000000040600780c */ /* 0x000fe20003f25270 */
[----:B------:R-:W-:-:S02]  /*95a0*/  UIADD3.X UR5, URZ, UR23, URZ, UP0, !UPT ;  /* 0x000000173f057290 */ /* 0x000fc400087fe43f */
[----:B------:R-:W-:Y:S01]  /*95b0*/  UIADD3 UR15, UR8, 0x20100, URZ ;  /* 0x00020100080f7890 */ /* 0x000fe2000fffe03f */
[----:B------:R-:W-:Y:S02]  /*95c0*/  SEL R12, RZ, 0x1, P1 ;  /* 0x00000001ff0c7807 */ /* 0x000fe40000800000 */
[----:B------:R-:W-:Y:S01]  /*95d0*/  UMOV UR8, UR14 ;  /* 0x0000000e00087c82 */ /* 0x000fe20008000000 */
[----:B------:R-:W-:Y:S02]  /*95e0*/  SEL R6, R6, RZ, P1 ;  /* 0x000000ff06067207 */ /* 0x000fe40000800000 */
[----:B------:R-:W-:Y:S01]  /*95f0*/  LOP3.LUT R5, R5, R12, RZ, 0x3c, !PT ;  /* 0x0000000c05057212 */ /* 0x000fe200078e3cff */
[----:B------:R0:W-:Y:S02]  /*9600*/  UTMALDG.3D [UR8], [UR4], desc[UR6] ;  /* 0x00000608040075b4 */ /* 0x0001e40008011000 */
[----:B0-----:R-:W-:Y:S01]  /*9610*/  UMOV UR8, UR15 ;  /* 0x0000000f00087c82 */ /* 0x001fe20008000000 */
[----:B------:R-:W-:-:S02]  /*9620*/  UMOV UR11, UR19 ;  /* 0x00000013000b7c82 */ /* 0x000fc40008000000 */
[----:B------:R0:W-:Y:S02]  /*9630*/  UTMALDG.3D [UR8], [UR24], desc[UR6] ;  /* 0x00000608180075b4 */ /* 0x0001e40008011000 */
[----:B0-----:R-:W-:Y:S05]  /*9640*/  @P3 BRA `(.L_x_301) ;  /* 0xfffffffc00483947 */ /* 0x001fea000383ffff */
.L_x_297:
[----:B------:R-:W-:Y:S05]  /*9650*/  BSYNC B1 ;  /* 0x0000000000017941 */ /* 0x000fea0003800000 */
.L_x_296:
[----:B------:R-:W-:Y:S01]  /*9660*/  LOP3.LUT P3, RZ, R11, 0xff, RZ, 0xc0, !PT ;  /* 0x000000ff0bff7812 */ /* 0x000fe2000786c0ff */
[----:B------:R-:W-:Y:S01]  /*9670*/  IMAD.IADD R0, R13, 0x1, R0 ;  /* 0x000000010d007824 */ /* 0x000fe200078e0200 */
[----:B------:R-:W-:Y:S01]  /*9680*/  IADD3 R16, P4, R16, UR20, RZ ;  /* 0x0000001410107c10 */ /* 0x000fe2000ff9e0ff */
[----:B------:R-:W-:Y:S01]  /*9690*/  ULDC.64 UR4, c[0x0][0x650] ;  /* 0x0001940000047ab9 */ /* 0x000fe20000000a00 */
[----:B------:R-:W-:Y:S01]  /*96a0*/  BSSY B1, `(.L_x_302) ;  /* 0x000006b000017945 */ /* 0x000fe20003800000 */
[----:B------:R-:W-:Y:S01]  /*96b0*/  IMAD.MOV.U32 R7, RZ, RZ, -0x1 ;  /* 0xffffffffff077424 */ /* 0x000fe200078e00ff */
[----:B------:R-:W-:Y:S01]  /*96c0*/  SHF.R.U32.HI R4, RZ, 0x2, R0 ;  /* 0x00000002ff047819 */ /* 0x000fe20000011600 */
[----:B------:R-:W-:Y:S01]  /*96d0*/  IMAD.MOV.U32 R9, RZ, RZ, -0x1 ;  /* 0xffffffffff097424 */ /* 0x000fe200078e00ff */
[----:B------:R-:W-:Y:S01]  /*96e0*/  ISETP.GT.U32.AND P1, PT, R0, 0x3, PT ;  /* 0x000000030000780c */ /* 0x000fe20003f24070 */
[----:B------:R-:W-:Y:S01]  /*96f0*/  IMAD.MOV.U32 R8, RZ, RZ, -0x1 ;  /* 0xffffffffff087424 */ /* 0x000fe200078e00ff */
[----:B------:R-:W-:-:S02]  /*9700*/  LOP3.LUT R4, R4, 0x1, RZ, 0xc0, !PT ;  /* 0x0000000104047812 */ /* 0x000fc400078ec0ff */
[----:B------:R-:W-:Y:S01]  /*9710*/  ISETP.LT.U32.AND P1, PT, R13, 0x4, P1 ;  /* 0x000000040d00780c */ /* 0x000fe20000f21070 */
[----:B------:R-:W0:Y:S01]  /*9720*/  @P3 S2R R6, SR_CgaCtaId ;  /* 0x0000000000063919 */ /* 0x000e220000008800 */
[----:B------:R-:W-:Y:S02]  /*9730*/  @P3 MOV R5, 0x400 ;  /* 0x0000040000053802 */ /* 0x000fe40000000f00 */
[----:B------:R-:W-:Y:S02]  /*9740*/  IADD3.X R17, R17, UR13, RZ, P4, !PT ;  /* 0x0000000d11117c10 */ /* 0x000fe4000a7fe4ff */
[----:B------:R-:W-:Y:S02]  /*9750*/  ISETP.GE.U32.AND P4, PT, R16, UR4, PT ;  /* 0x0000000410007c0c */ /* 0x000fe4000bf86070 */
[----:B------:R-:W-:Y:S02]  /*9760*/  LOP3.LUT R0, R0, 0x3, RZ, 0xc0, !PT ;  /* 0x0000000300007812 */ /* 0x000fe400078ec0ff */
[----:B------:R-:W-:-:S02]  /*9770*/  PRMT R11, RZ, 0x7610, R11 ;  /* 0x00007610ff0b7816 */ /* 0x000fc4000000000b */
[----:B0-----:R-:W-:-:S04]  /*9780*/  @P3 LEA R5, R6, R5, 0x18 ;  /* 0x0000000506053211 */ /* 0x001fc800078ec0ff */
[----:B------:R0:W-:Y:S01]  /*9790*/  @P3 SYNCS.ARRIVE.TRANS64.A1T0 RZ, [R5+URZ+0x58], RZ ;  /* 0x000058ff05ff39a7 */ /* 0x0001e2000810003f */
[----:B------:R-:W-:Y:S02]  /*97a0*/  ISETP.NE.U32.AND P3, PT, R4, 0x1, PT ;  /* 0x000000010400780c */ /* 0x000fe40003f65070 */
[----:B------:R-:W-:Y:S02]  /*97b0*/  SEL R4, RZ, 0x1, !P1 ;  /* 0x00000001ff047807 */ /* 0x000fe40004800000 */
[----:B------:R-:W-:Y:S02]  /*97c0*/  ISETP.GE.U32.AND.EX P1, PT, R17, UR5, PT, P4 ;  /* 0x0000000511007c0c */ /* 0x000fe4000bf26140 */
[----:B------:R-:W-:-:S04]  /*97d0*/  ISETP.GT.U32.AND P3, PT, R13, 0x3, !P3 ;  /* 0x000000030d00780c */ /* 0x000fc80005f64070 */
[----:B0-----:R-:W-:-:S04]  /*97e0*/  SEL R5, RZ, 0x1, !P3 ;  /* 0x00000001ff057807 */ /* 0x001fc80005800000 */
[--C-:B------:R-:W-:Y:S02]  /*97f0*/  LOP3.LUT R3, R5, R3, R4.reuse, 0x96, !PT ;  /* 0x0000000305037212 */ /* 0x100fe400078e9604 */
[----:B------:R-:W-:Y:S01]  /*9800*/  PRMT R4, RZ, 0x7610, R4 ;  /* 0x00007610ff047816 */ /* 0x000fe20000000004 */
[----:B------:R-:W-:Y:S06]  /*9810*/  @P1 BRA `(.L_x_303) ;  /* 0x00000004004c1947 */ /* 0x000fec0003800000 */
[----:B------:R-:W-:Y:S01]  /*9820*/  ULDC.64 UR4, c[0x0][0x628] ;  /* 0x00018a0000047ab9 */ /* 0x000fe20000000a00 */
[----:B------:R-:W0:Y:S01]  /*9830*/  S2R R14, SR_CTAID.X ;  /* 0x00000000000e7919 */ /* 0x000e220000002500 */
[----:B------:R-:W-:Y:S01]  /*9840*/  ISETP.NE.U32.AND P1, PT, RZ, UR4, PT ;  /* 0x00000004ff007c0c */ /* 0x000fe2000bf25070 */
[----:B------:R-:W-:Y:S01]  /*9850*/  ULDC UR7, c[0x0][0x630] ;  /* 0x00018c0000077ab9 */ /* 0x000fe20000000800 */
[----:B------:R-:W-:Y:S01]  /*9860*/  IMAD.MOV.U32 R4, RZ, RZ, R16 ;  /* 0x000000ffff047224 */ /* 0x000fe200078e0010 */
[----:B------:R-:W1:Y:S01]  /*9870*/  S2R R12, SR_CTAID.Y ;  /* 0x00000000000c7919 */ /* 0x000e620000002600 */
[----:B------:R-:W-:Y:S01]  /*9880*/  ISETP.NE.AND.EX P1, PT, RZ, UR5, PT, P1 ;  /* 0x00000005ff007c0c */ /* 0x000fe2000bf25310 */
[----:B------:R-:W-:-:S12]  /*9890*/  IMAD.MOV.U32 R5, RZ, RZ, R17 ;  /* 0x000000ffff057224 */ /* 0x000fd800078e0011 */
[----:B------:R-:W-:Y:S05]  /*98a0*/  @!P1 BRA `(.L_x_304) ;  /* 0x0000000000289947 */ /* 0x000fea0003800000 */
[----:B------:R-:W-:Y:S02]  /*98b0*/  ULDC UR6, c[0x0][0x634] ;  /* 0x00018d0000067ab9 */ /* 0x000fe40000000800 */
[----:B------:R-:W-:-:S05]  /*98c0*/  IADD3 R9, P1, R16, UR6, RZ ;  /* 0x0000000610097c10 */ /* 0x000fca000ff3e0ff */
[----:B------:R-:W-:-:S04]  /*98d0*/  IMAD.X R15, RZ, RZ, R17, P1 ;  /* 0x000000ffff0f7224 */ /* 0x000fc800008e0611 */
[----:B------:R-:W-:-:S04]  /*98e0*/  IMAD.WIDE.U32 R6, R15, UR4, RZ ;  /* 0x000000040f067c25 */ /* 0x000fc8000f8e00ff */
[----:B------:R-:W-:-:S04]  /*98f0*/  IMAD.WIDE.U32 R6, P1, R9, UR5, R6 ;  /* 0x0000000509067c25 */ /* 0x000fc8000f820006 */
[----:B------:R-:W-:-:S04]  /*9900*/  IMAD.WIDE.U32 R8, R9, UR4, RZ ;  /* 0x0000000409087c25 */ /* 0x000fc8000f8e00ff */
[----:B------:R-:W-:Y:S01]  /*9910*/  IMAD.X R5, RZ, RZ, RZ, P1 ;  /* 0x000000ffff057224 */ /* 0x000fe200008e06ff */
[----:B------:R-:W-:Y:S01]  /*9920*/  IADD3 RZ, P1, R9, R6, RZ ;  /* 0x0000000609ff7210 */ /* 0x000fe20007f3e0ff */
[----:B------:R-:W-:-:S04]  /*9930*/  IMAD.MOV.U32 R4, RZ, RZ, R7 ;  /* 0x000000ffff047224 */ /* 0x000fc800078e0007 */
[----:B------:R-:W-:-:S08]  /*9940*/  IMAD.WIDE.U32.X R4, R15, UR5, R4, P1 ;  /* 0x000000050f047c25 */ /* 0x000fd000088e0404 */
.L_x_304:
[--C-:B------:R-:W-:Y:S01]  /*9950*/  SHF.R.U64 R8, R4, UR7, R5.reuse ;  /* 0x0000000704087c19 */ /* 0x100fe20008001205 */
[----:B------:R-:W-:Y:S01]  /*9960*/  ULDC.64 UR4, c[0x0][0x620] ;  /* 0x0001880000047ab9 */ /* 0x000fe20000000a00 */
[----:B------:R-:W-:Y:S01]  /*9970*/  SHF.R.U32.HI R4, RZ, UR7, R5 ;  /* 0x00000007ff047c19 */ /* 0x000fe20008011605 */
[----:B------:R-:W2:Y:S01]  /*9980*/  LDC R25, c[0x0][0x144] ;  /* 0x00005100ff197b82 */ /* 0x000ea20000000800 */
[----:B------:R-:W-:Y:S01]  /*9990*/  IADD3 R7, P1, RZ, -R8, RZ ;  /* 0x80000008ff077210 */ /* 0x000fe20007f3e0ff */
[----:B------:R-:W-:Y:S01]  /*99a0*/  ULDC.64 UR8, c[0x0][0x640] ;  /* 0x0001900000087ab9 */ /* 0x000fe20000000a00 */
[----:B0-----:R-:W-:Y:S01]  /*99b0*/  I2FP.F32.U32 R9, R14 ;  /* 0x0000000e00097245 */ /* 0x001fe20000201000 */
[----:B------:R-:W-:Y:S02]  /*99c0*/  ULDC UR6, c[0x0][0x608] ;  /* 0x0001820000067ab9 */ /* 0x000fe40000000800 */
[----:B------:R-:W-:Y:S01]  /*99d0*/  IMAD.X R4, RZ, RZ, ~R4, P1 ;  /* 0x000000ffff047224 */ /* 0x000fe200008e0e04 */
[----:B------:R-:W-:Y:S01]  /*99e0*/  ISETP.NE.U32.AND P1, PT, RZ, UR8, PT ;  /* 0x00000008ff007c0c */ /* 0x000fe2000bf25070 */
[----:B------:R-:W0:Y:S02]  /*99f0*/  LDC R21, c[0x0][0x148] ;  /* 0x00005200ff157b82 */ /* 0x000e240000000800 */
[----:B------:R-:W-:Y:S01]  /*9a00*/  IMAD R6, R4, UR4, RZ ;  /* 0x0000000404067c24 */ /* 0x000fe2000f8e02ff */
[----:B------:R-:W-:Y:S01]  /*9a10*/  ISETP.NE.AND.EX P1, PT, RZ, UR9, PT, P1 ;  /* 0x00000009ff007c0c */ /* 0x000fe2000bf25310 */
[----:B------:R-:W-:Y:S01]  /*9a20*/  IMAD.WIDE.U32 R4, R7, UR4, R16 ;  /* 0x0000000407047c25 */ /* 0x000fe2000f8e0010 */
[----:B------:R-:W-:-:S03]  /*9a30*/  ULDC UR4, c[0x0][0x150] ;  /* 0x0000540000047ab9 */ /* 0x000fc60000000800 */
[----:B------:R-:W-:Y:S02]  /*9a40*/  IMAD R7, R7, UR5, R6 ;  /* 0x0000000507077c24 */ /* 0x000fe4000f8e0206 */
[----:B------:R-:W-:Y:S01]  /*9a50*/  FMUL R6, R9, UR4 ;  /* 0x0000000409067c20 */ /* 0x000fe20008400000 */
[----:B------:R-:W-:Y:S01]  /*9a60*/  ULDC UR4, c[0x0][0x618] ;  /* 0x0001860000047ab9 */ /* 0x000fe20000000800 */
[----:B------:R-:W-:Y:S01]  /*9a70*/  ULDC UR5, c[0x0][0x154] ;  /* 0x0000550000057ab9 */ /* 0x000fe20000000800 */
[----:B------:R-:W-:-:S03]  /*9a80*/  IMAD.IADD R5, R5, 0x1, R7 ;  /* 0x0000000105057824 */ /* 0x000fc600078e0207 */
[----:B------:R-:W3:Y:S02]  /*9a90*/  F2I.U32.TRUNC.NTZ R6, R6 ;  /* 0x0000000600067305 */ /* 0x000ee4000020f000 */
[----:B------:R-:W-:Y:S02]  /*9aa0*/  SHF.R.U64 R9, R4, UR4, R5 ;  /* 0x0000000404097c19 */ /* 0x000fe40008001205 */
[----:B-1----:R-:W-:-:S05]  /*9ab0*/  I2FP.F32.U32 R4, R12 ;  /* 0x0000000c00047245 */ /* 0x002fca0000201000 */
[----:B------:R-:W-:Y:S01]  /*9ac0*/  FMUL R22, R4, UR5 ;  /* 0x0000000504167c20 */ /* 0x000fe20008400000 */
[----:B------:R-:W-:Y:S01]  /*9ad0*/  SHF.R.U32.HI R4, RZ, UR4, R5 ;  /* 0x00000004ff047c19 */ /* 0x000fe20008011605 */
[----:B------:R-:W-:-:S03]  /*9ae0*/  ULDC UR4, c[0x0][0x658] ;  /* 0x0001960000047ab9 */ /* 0x000fc60000000800 */
[--C-:B------:R-:W-:Y:S01]  /*9af0*/  SHF.R.U64 R20, R9, UR6, R4.reuse ;  /* 0x0000000609147c19 */ /* 0x100fe20008001204 */
[----:B------:R-:W1:Y:S01]  /*9b00*/  F2I.U32.TRUNC.NTZ R22, R22 ;  /* 0x0000001600167305 */ /* 0x000e62000020f000 */
[----:B------:R-:W-:Y:S01]  /*9b10*/  SHF.R.U32.HI R5, RZ, UR6, R4 ;  /* 0x00000006ff057c19 */ /* 0x000fe20008011604 */
[----:B---3--:R-:W-:-:S03]  /*9b20*/  IMAD.MOV R6, RZ, RZ, -R6 ;  /* 0x000000ffff067224 */ /* 0x008fc600078e0a06 */
[--C-:B------:R-:W-:Y:S01]  /*9b30*/  SHF.R.U64 R15, R20, UR4, R5.reuse ;  /* 0x00000004140f7c19 */ /* 0x100fe20008001205 */
[----:B--2---:R-:W-:Y:S01]  /*9b40*/  IMAD R14, R25, R6, R14 ;  /* 0x00000006190e7224 */ /* 0x004fe200078e020e */
[----:B------:R-:W-:-:S03]  /*9b50*/  SHF.R.U32.HI R23, RZ, UR4, R5 ;  /* 0x00000004ff177c19 */ /* 0x000fc60008011605 */
[----:B------:R-:W-:Y:S02]  /*9b60*/  IMAD.MOV.U32 R4, RZ, RZ, R15 ;  /* 0x000000ffff047224 */ /* 0x000fe400078e000f */
[----:B------:R-:W-:Y:S01]  /*9b70*/  IMAD.MOV.U32 R5, RZ, RZ, R23 ;  /* 0x000000ffff057224 */ /* 0x000fe200078e0017 */
[----:B-1----:R-:W-:Y:S06]  /*9b80*/  @!P1 BRA `(.L_x_305) ;  /* 0x0000000000289947 */ /* 0x002fec0003800000 */
[----:B------:R-:W-:Y:S02]  /*9b90*/  ULDC UR4, c[0x0][0x64c] ;  /* 0x0001930000047ab9 */ /* 0x000fe40000000800 */
[----:B------:R-:W-:-:S05]  /*9ba0*/  IADD3 R5, P1, R15, UR4, RZ ;  /* 0x000000040f057c10 */ /* 0x000fca000ff3e0ff */
[----:B------:R-:W-:-:S04]  /*9bb0*/  IMAD.X R23, RZ, RZ, R23, P1 ;  /* 0x000000ffff177224 */ /* 0x000fc800008e0617 */
[----:B------:R-:W-:-:S04]  /*9bc0*/  IMAD.WIDE.U32 R6, R23, UR8, RZ ;  /* 0x0000000817067c25 */ /* 0x000fc8000f8e00ff */
[----:B------:R-:W-:-:S04]  /*9bd0*/  IMAD.WIDE.U32 R6, P1, R5, UR9, R6 ;  /* 0x0000000905067c25 */ /* 0x000fc8000f820006 */
[----:B------:R-:W-:-:S04]  /*9be0*/  IMAD.WIDE.U32 R4, R5, UR8, RZ ;  /* 0x0000000805047c25 */ /* 0x000fc8000f8e00ff */
[----:B------:R-:W-:Y:S01]  /*9bf0*/  IMAD.MOV.U32 R4, RZ, RZ, R7 ;  /* 0x000000ffff047224 */ /* 0x000fe200078e0007 */
[----:B------:R-:W-:Y:S01]  /*9c00*/  IADD3 RZ, P3, R5, R6, RZ ;  /* 0x0000000605ff7210 */ /* 0x000fe20007f7e0ff */
[----:B------:R-:W-:-:S04]  /*9c10*/  IMAD.X R5, RZ, RZ, RZ, P1 ;  /* 0x000000ffff057224 */ /* 0x000fc800008e06ff */
[----:B------:R-:W-:-:S08]  /*9c20*/  IMAD.WIDE.U32.X R4, R23, UR9, R4, P3 ;  /* 0x0000000917047c25 */ /* 0x000fd000098e0404 */
.L_x_305:
[----:B------:R-:W-:Y:S01]  /*9c30*/  ISETP.NE.AND P1, PT, R2, 0x1, PT ;  /* 0x000000010200780c */ /* 0x000fe20003f25270 */
[----:B------:R-:W-:Y:S01]  /*9c40*/  ULDC UR4, c[0x0][0x648] ;  /* 0x0001920000047ab9 */ /* 0x000fe20000000800 */
[----:B------:R-:W-:Y:S01]  /*9c50*/  LOP3.LUT R20, R20, UR17, RZ, 0xc0, !PT ;  /* 0x0000001114147c12 */ /* 0x000fe2000f8ec0ff */
[----:B------:R-:W-:Y:S01]  /*9c60*/  IMAD.MOV R22, RZ, RZ, -R22 ;  /* 0x000000ffff167224 */ /* 0x000fe200078e0a16 */
[----:B------:R-:W-:Y:S01]  /*9c70*/  SHF.R.U64 R5, R4, UR4, R5 ;  /* 0x0000000404057c19 */ /* 0x000fe20008001205 */
[----:B------:R-:W-:Y:S01]  /*9c80*/  ULDC UR4, c[0x0][0x638] ;  /* 0x00018e0000047ab9 */ /* 0x000fe20000000800 */
[----:B------:R-:W-:Y:S01]  /*9c90*/  LOP3.LUT R6, R9, UR16, RZ, 0xc0, !PT ;  /* 0x0000001009067c12 */ /* 0x000fe2000f8ec0ff */
[----:B------:R-:W-:Y:S02]  /*9ca0*/  ULDC UR5, c[0x0][0x610] ;  /* 0x0001840000057ab9 */ /* 0x000fe40000000800 */
[----:B------:R-:W-:Y:S02]  /*9cb0*/  IMAD.MOV R4, RZ, RZ, -R5 ;  /* 0x000000ffff047224 */ /* 0x000fe400078e0a05 */
[----:B------:R-:W-:-:S02]  /*9cc0*/  IMAD R5, R5, UR18, R20 ;  /* 0x0000001205057c24 */ /* 0x000fc4000f8e0214 */
[----:B0-----:R-:W-:Y:S02]  /*9cd0*/  @P1 IMAD R14, R21, R22, R12 ;  /* 0x00000016150e1224 */ /* 0x001fe400078e020c */
[----:B------:R-:W-:Y:S01]  /*9ce0*/  IMAD R15, R4, UR4, R15 ;  /* 0x00000004040f7c24 */ /* 0x000fe2000f8e020f */
[----:B------:R-:W-:Y:S01]  /*9cf0*/  ULDC UR4, c[0x0][0x600] ;  /* 0x0001800000047ab9 */ /* 0x000fe20000000800 */
[----:B------:R-:W-:Y:S02]  /*9d00*/  IMAD R14, R5, UR5, R14 ;  /* 0x00000005050e7c24 */ /* 0x000fe4000f8e020e */
[----:B------:R-:W-:Y:S02]  /*9d10*/  IMAD R15, R15, UR4, R6 ;  /* 0x000000040f0f7c24 */ /* 0x000fe4000f8e0206 */
[----:B------:R-:W-:-:S03]  /*9d20*/  IMAD.MOV.U32 R4, RZ, RZ, 0x1 ;  /* 0x00000001ff047424 */ /* 0x000fc600078e00ff */
[----:B------:R-:W-:Y:S02]  /*9d30*/  SEL R9, R15, R14, !P1 ;  /* 0x0000000e0f097207 */ /* 0x000fe40004800000 */
[----:B------:R-:W-:-:S07]  /*9d40*/  SEL R7, R14, R15, !P1 ;  /* 0x0000000f0e077207 */ /* 0x000fce0004800000 */
.L_x_303:
[----:B------:R-:W-:Y:S05]  /*9d50*/  BSYNC B1 ;  /* 0x0000000000017941 */ /* 0x000fea0003800000 */
.L_x_302:
[----:B------:R-:W-:-:S13]  /*9d60*/  LOP3.LUT P1, RZ, R4, 0xff, RZ, 0xc0, !PT ;  /* 0x000000ff04ff7812 */ /* 0x000fda000782c0ff */
[----:B------:R-:W-:Y:S05]  /*9d70*/  @P1 BRA `(.L_x_306) ;  /* 0xfffffff400481947 */ /* 0x000fea000383ffff */
[----:B------:R-:W-:Y:S05]  /*9d80*/  BSYNC B0 ;  /* 0x0000000000007941 */ /* 0x000fea0003800000 */
.L_x_294:
[----:B------:R-:W-:-:S03]  /*9d90*/  UMOV UR4, 0xffffffff ;  /* 0xffffffff00047882 */ /* 0x000fc60000000000 */
[----:B------:R-:W-:Y:S05]  /*9da0*/  BRA.DIV UR4, `(.L_x_307) ;  /* 0x0000000604147947 */ /* 0x000fea000b800000 */
[----:B------:R-:W-:-:S13]  /*9db0*/  ELECT P6, URZ, PT ;  /* 0x00000000003f782f */ /* 0x000fda00038c0000 */
.L_x_321:
[----:B------:R-:W-:Y:S04]  /*9dc0*/  BSSY B0, `(.L_x_308) ;  /* 0x000002b000007945 */ /* 0x000fe80003800000 */
[----:B------:R-:W-:Y:S05]  /*9dd0*/  @!P6 BRA `(.L_x_309) ;  /* 0x0000000000a4e947 */ /* 0x000fea0003800000 */
[----:B------:R-:W-:-:S04]  /*9de0*/  LOP3.LUT R19, R19, 0x2, RZ, 0xfc, !PT ;  /* 0x0000000213137812 */ /* 0x000fc800078efcff */
[----:B------:R-:W-:-:S13]  /*9df0*/  ISETP.NE.AND P0, PT, R19, 0x3, PT ;  /* 0x000000031300780c */ /* 0x000fda0003f05270 */
[----:B------:R-:W-:Y:S05]  /*9e00*/  @!P0 BRA `(.L_x_310) ;  /* 0x0000000000048947 */ /* 0x000fea0003800000 */
[----:B------:R-:W-:Y:S01]  /*9e10*/  BPT.TRAP 0x1 ;  /* 0x000000040000795c */ /* 0x000fe20000300000 */
.L_x_310:
[----:B------:R-:W0:Y:S01]  /*9e20*/  S2R R5, SR_CgaCtaId ;  /* 0x0000000000057919 */ /* 0x000e220000008800 */
[----:B------:R-:W-:Y:S02]  /*9e30*/  MOV R2, 0x400 ;  /* 0x0000040000027802 */ /* 0x000fe40000000f00 */
[----:B------:R-:W-:Y:S02]  /*9e40*/  SHF.L.U32 R4, R3, 0x1f, RZ ;  /* 0x0000001f03047819 */ /* 0x000fe400000006ff */
[----:B0-----:R-:W-:-:S05]  /*9e50*/  LEA R5, R5, R2, 0x18 ;  /* 0x0000000205057211 */ /* 0x001fca00078ec0ff */
[----:B------:R-:W-:-:S04]  /*9e60*/  VIADD R5, R5, 0x20 ;  /* 0x0000002005057836 */ /* 0x000fc80000000000 */
[C---:B------:R-:W-:Y:S02]  /*9e70*/  IMAD R7, R0.reuse, 0x8, R5 ;  /* 0x0000000800077824 */ /* 0x040fe400078e0205 */
[----:B------:R-:W-:Y:S02]  /*9e80*/  VIADD R0, R0, 0x1 ;  /* 0x0000000100007836 */ /* 0x000fe40000000000 */
[----:B------:R-:W0:Y:S03]  /*9e90*/  SYNCS.PHASECHK.TRANS64.TRYWAIT P0, [R7+URZ], R4 ;  /* 0x00000004070075a7 */ /* 0x000e26000800017f */
[----:B------:R-:W-:-:S04]  /*9ea0*/  ISETP.NE.AND P1, PT, R0, 0x4, PT ;  /* 0x000000040000780c */ /* 0x000fc80003f25270 */
[----:B------:R-:W-:Y:S02]  /*9eb0*/  SEL R2, RZ, 0x1, P1 ;  /* 0x00000001ff027807 */ /* 0x000fe40000800000 */
[----:B------:R-:W-:Y:S02]  /*9ec0*/  SEL R0, R0, RZ, P1 ;  /* 0x000000ff00007207 */ /* 0x000fe40000800000 */
[----:B------:R-:W-:-:S03]  /*9ed0*/  LOP3.LUT R9, R3, R2, RZ, 0x3c, !PT ;  /* 0x0000000203097212 */ /* 0x000fc600078e3cff */
[----:B------:R-:W-:Y:S01]  /*9ee0*/  IMAD R6, R0, 0x8, R5 ;  /* 0x0000000800067824 */ /* 0x000fe200078e0205 */
[----:B------:R-:W-:Y:S01]  /*9ef0*/  SHF.L.U32 R3, R9, 0x1f, RZ ;  /* 0x0000001f09037819 */ /* 0x000fe200000006ff */
[----:B0-----:R-:W-:Y:S06]  /*9f00*/  @!P0 BRA `(.L_x_311) ;  /* 0x0000000000dc8947 */ /* 0x001fec0003800000 */
.L_x_322:
[----:B------:R-:W1:Y:S01]  /*9f10*/  SYNCS.PHASECHK.TRANS64.TRYWAIT P0, [R6+URZ], R3 ;  /* 0x00000003060075a7 */ /* 0x000e62000800017f */
[----:B------:R-:W-:-:S05]  /*9f20*/  VIADD R0, R0, 0x1 ;  /* 0x0000000100007836 */ /* 0x000fca0000000000 */
[----:B------:R-:W-:-:S04]  /*9f30*/  ISETP.NE.AND P1, PT, R0, 0x4, PT ;  /* 0x000000040000780c */ /* 0x000fc80003f25270 */
[----:B------:R-:W-:Y:S02]  /*9f40*/  SEL R2, RZ, 0x1, P1 ;  /* 0x00000001ff027807 */ /* 0x000fe40000800000 */
[----:B------:R-:W-:Y:S02]  /*9f50*/  SEL R0, R0, RZ, P1 ;  /* 0x000000ff00007207 */ /* 0x000fe40000800000 */
[----:B------:R-:W-:-:S03]  /*9f60*/  LOP3.LUT R9, R9, R2, RZ, 0x3c, !PT ;  /* 0x0000000209097212 */ /* 0x000fc600078e3cff */
[----:B0-----:R-:W-:Y:S01]  /*9f70*/  IMAD R7, R0, 0x8, R5 ;  /* 0x0000000800077824 */ /* 0x001fe200078e0205 */
[----:B------:R-:W-:Y:S01]  /*9f80*/  SHF.L.U32 R4, R9, 0x1f, RZ ;  /* 0x0000001f09047819 */ /* 0x000fe200000006ff */
[----:B-1----:R-:W-:Y:S06]  /*9f90*/  @!P0 BRA `(.L_x_312) ;  /* 0x0000000000cc8947 */ /* 0x002fec0003800000 */
.L_x_323:
[----:B------:R-:W1:Y:S01]  /*9fa0*/  SYNCS.PHASECHK.TRANS64.TRYWAIT P0, [R7+URZ], R4 ;  /* 0x00000004070075a7 */ /* 0x000e62000800017f */
[----:B------:R-:W-:-:S05]  /*9fb0*/  VIADD R0, R0, 0x1 ;  /* 0x0000000100007836 */ /* 0x000fca0000000000 */
[----:B------:R-:W-:-:S04]  /*9fc0*/  ISETP.NE.AND P1, PT, R0, 0x4, PT ;  /* 0x000000040000780c */ /* 0x000fc80003f25270 */
[----:B------:R-:W-:Y:S02]  /*9fd0*/  SEL R2, RZ, 0x1, P1 ;  /* 0x00000001ff027807 */ /* 0x000fe40000800000 */
[----:B------:R-:W-:Y:S02]  /*9fe0*/  SEL R0, R0, RZ, P1 ;  /* 0x000000ff00007207 */ /* 0x000fe40000800000 */
[----:B------:R-:W-:Y:S01]  /*9ff0*/  LOP3.LUT R2, R9, R2, RZ, 0x3c, !PT ;  /* 0x0000000209027212 */ /* 0x000fe200078e3cff */
[----:B-1----:R-:W-:Y:S06]  /*a000*/  @!P0 BRA `(.L_x_313) ;  /* 0x0000000000c48947 */ /* 0x002fec0003800000 */
.L_x_324:
[----:B------:R-:W-:Y:S01]  /*a010*/  IMAD R5, R0, 0x8, R5 ;  /* 0x0000000800057824 */ /* 0x000fe200078e0205 */
[----:B------:R-:W-:-:S07]  /*a020*/  SHF.L.U32 R0, R2, 0x1f, RZ ;  /* 0x0000001f02007819 */ /* 0x000fce00000006ff */
.L_x_314:
[----:B--2---:R2:W3:Y:S02]  /*a030*/  SYNCS.PHASECHK.TRANS64.TRYWAIT P0, [R5+URZ], R0 ;  /* 0x00000000050075a7 */ /* 0x0044e4000800017f */
[----:B---3--:R-:W-:Y:S05]  /*a040*/  @!P0 NANOSLEEP.SYNCS 0x989680 ;  /* 0x009896800000895d */ /* 0x008fea0003900000 */
[----:B------:R-:W3:Y:S02]  /*a050*/  @!P0 SYNCS.PHASECHK.TRANS64 P0, [R5+URZ], R0 ;  /* 0x00000000050085a7 */ /* 0x000ee4000800007f */
[----:B---3--:R-:W-:Y:S05]  /*a060*/  @!P0 BRA `(.L_x_314) ;  /* 0xfffffffc00f08947 */ /* 0x008fea000383ffff */
.L_x_309:
[----:B------:R-:W-:Y:S05]  /*a070*/  BSYNC B0 ;  /* 0x0000000000007941 */ /* 0x000fea0003800000 */
.L_x_308:
[----:B------:R-:W-:Y:S05]  /*a080*/  EXIT ;  /* 0x000000000000794d */ /* 0x000fea0003800000 */
.L_x_17:
[----:B----4-:R4:W0:Y:S02]  /*a090*/  SYNCS.PHASECHK.TRANS64.TRYWAIT P1, [R3+URZ], R0 ;  /* 0x00000000030075a7 */ /* 0x010824000802017f */
[----:B0-----:R-:W-:Y:S05]  /*a0a0*/  @!P1 NANOSLEEP.SYNCS 0x989680 ;  /* 0x009896800000995d */ /* 0x001fea0003900000 */
[----:B------:R-:W0:Y:S02]  /*a0b0*/  @!P1 SYNCS.PHASECHK.TRANS64 P1, [R3+URZ], R0 ;  /* 0x00000000030095a7 */ /* 0x000e24000802007f */
[----:B0-----:R-:W-:Y:S05]  /*a0c0*/  @!P1 BRA `(.L_x_17) ;  /* 0xfffffffc00f09947 */ /* 0x001fea000383ffff */
[----:B------:R-:W-:Y:S05]  /*a0d0*/  BRA `(.L_x_16) ;  /* 0xffffff7000647947 */ /* 0x000fea000383ffff */
.L_x_22:
[----:B-1----:R1:W3:Y:S02]  /*a0e0*/  SYNCS.PHASECHK.TRANS64.TRYWAIT P1, [R5+URZ], R4 ;  /* 0x00000004050075a7 */ /* 0x0022e4000802017f */
[----:B---3--:R-:W-:Y:S05]  /*a0f0*/  @!P1 NANOSLEEP.SYNCS 0x989680 ;  /* 0x009896800000995d */ /* 0x008fea0003900000 */
[----:B------:R-:W3:Y:S02]  /*a100*/  @!P1 SYNCS.PHASECHK.TRANS64 P1, [R5+URZ], R4 ;  /* 0x00000004050095a7 */ /* 0x000ee4000802007f */
[----:B---3--:R-:W-:Y:S05]  /*a110*/  @!P1 BRA `(.L_x_22) ;  /* 0xfffffffc00f09947 */ /* 0x008fea000383ffff */
[----:B------:R-:W-:Y:S05]  /*a120*/  BRA `(.L_x_21) ;  /* 0xffffff7400a07947 */ /* 0x000fea000383ffff */
.L_x_295:
[----:B------:R-:W-:Y:S01]  /*a130*/  BSSY B1, `(.L_x_315) ;  /* 0x0000006000017945 */ /* 0x000fe20003800000 */
[----:B------:R-:W-:-:S07]  /*a140*/  IMAD.MOV.U32 R15, RZ, RZ, -0x1 ;  /* 0xffffffffff0f7424 */ /* 0x000fce00078e00ff */
[----:B------:R-:W-:Y:S05]  /*a150*/  WARPSYNC.COLLECTIVE R15, `(.L_x_316) ;  /* 0x000000000f0c7348 */ /* 0x000fea0003c00000 */
[----:B------:R-:W-:Y:S02]  /*a160*/  ELECT P6, UR62, PT ;  /* 0x00000000003e782f */ /* 0x000fe400038c0000 */
[----:B------:R-:W-:Y:S01]  /*a170*/  MOV R14, UR62 ;  /* 0x0000003e000e7c02 */ /* 0x000fe20008000f00 */
[----:B------:R-:W-:Y:S10]  /*a180*/  ENDCOLLECTIVE ;  /* 0x000000000000791b */ /* 0x000ff40003800000 */
.L_x_316:
[----:B------:R-:W-:Y:S05]  /*a190*/  BSYNC B1 ;  /* 0x0000000000017941 */ /* 0x000fea0003800000 */
.L_x_315:
[----:B------:R-:W-:Y:S05]  /*a1a0*/  BRA `(.L_x_317) ;  /* 0xfffffff000487947 */ /* 0x000fea000383ffff */
.L_x_298:
[----:B0-----:R0:W1:Y:S02]  /*a1b0*/  SYNCS.PHASECHK.TRANS64.TRYWAIT P1, [R12+URZ+0x20], R7 ;  /* 0x000020070c0075a7 */ /* 0x001064000802017f */
[----:B-1----:R-:W-:Y:S05]  /*a1c0*/  @!P1 NANOSLEEP.SYNCS 0x989680 ;  /* 0x009896800000995d */ /* 0x002fea0003900000 */
[----:B------:R-:W1:Y:S02]  /*a1d0*/  @!P1 SYNCS.PHASECHK.TRANS64 P1, [R12+URZ+0x20], R7 ;  /* 0x000020070c0095a7 */ /* 0x000e64000802007f */
[----:B-1----:R-:W-:Y:S05]  /*a1e0*/  @!P1 BRA `(.L_x_298) ;  /* 0xfffffffc00f09947 */ /* 0x002fea000383ffff */
[----:B------:R-:W-:Y:S05]  /*a1f0*/  BRA `(.L_x_318) ;  /* 0xfffffff0007c7947 */ /* 0x000fea000383ffff */
.L_x_307:
[----:B------:R-:W-:Y:S01]  /*a200*/  BSSY B0, `(.L_x_319) ;  /* 0x0000006000007945 */ /* 0x000fe20003800000 */
[----:B------:R-:W-:-:S07]  /*a210*/  IMAD.MOV.U32 R15, RZ, RZ, -0x1 ;  /* 0xffffffffff0f7424 */ /* 0x000fce00078e00ff */
[----:B------:R-:W-:Y:S05]  /*a220*/  WARPSYNC.COLLECTIVE R15, `(.L_x_320) ;  /* 0x000000000f0c7348 */ /* 0x000fea0003c00000 */
[----:B------:R-:W-:Y:S02]  /*a230*/  ELECT P6, UR62, PT ;  /* 0x00000000003e782f */ /* 0x000fe400038c0000 */
[----:B------:R-:W-:Y:S01]  /*a240*/  MOV R14, UR62 ;  /* 0x0000003e000e7c02 */ /* 0x000fe20008000f00 */
[----:B------:R-:W-:Y:S10]  /*a250*/  ENDCOLLECTIVE ;  /* 0x000000000000791b */ /* 0x000ff40003800000 */
.L_x_320:
[----:B------:R-:W-:Y:S05]  /*a260*/  BSYNC B0 ;  /* 0x0000000000007941 */ /* 0x000fea0003800000 */
.L_x_319:
[----:B------:R-:W-:Y:S05]  /*a270*/  BRA `(.L_x_321) ;  /* 0xfffffff800d07947 */ /* 0x000fea000383ffff */
.L_x_311:
[----:B0-----:R0:W1:Y:S02]  /*a280*/  SYNCS.PHASECHK.TRANS64.TRYWAIT P0, [R7+URZ], R4 ;  /* 0x00000004070075a7 */ /* 0x001064000800017f */
[----:B-1----:R-:W-:Y:S05]  /*a290*/  @!P0 NANOSLEEP.SYNCS 0x989680 ;  /* 0x009896800000895d */ /* 0x002fea0003900000 */
[----:B------:R-:W1:Y:S02]  /*a2a0*/  @!P0 SYNCS.PHASECHK.TRANS64 P0, [R7+URZ], R4 ;  /* 0x00000004070085a7 */ /* 0x000e64000800007f */
[----:B-1----:R-:W-:Y:S05]  /*a2b0*/  @!P0 BRA `(.L_x_311) ;  /* 0xfffffffc00f08947 */ /* 0x002fea000383ffff */
[----:B------:R-:W-:Y:S05]  /*a2c0*/  BRA `(.L_x_322) ;  /* 0xfffffffc00107947 */ /* 0x000fea000383ffff */
.L_x_312:
[----:B0-----:R0:W1:Y:S02]  /*a2d0*/  SYNCS.PHASECHK.TRANS64.TRYWAIT P0, [R6+URZ], R3 ;  /* 0x00000003060075a7 */ /* 0x001064000800017f */
[----:B-1----:R-:W-:Y:S05]  /*a2e0*/  @!P0 NANOSLEEP.SYNCS 0x989680 ;  /* 0x009896800000895d */ /* 0x002fea0003900000 */
[----:B------:R-:W1:Y:S02]  /*a2f0*/  @!P0 SYNCS.PHASECHK.TRANS64 P0, [R6+URZ], R3 ;  /* 0x00000003060085a7 */ /* 0x000e64000800007f */
[----:B-1----:R-:W-:Y:S05]  /*a300*/  @!P0 BRA `(.L_x_312) ;  /* 0xfffffffc00f08947 */ /* 0x002fea000383ffff */
[----:B------:R-:W-:Y:S05]  /*a310*/  BRA `(.L_x_323) ;  /* 0xfffffffc00207947 */ /* 0x000fea000383ffff */
.L_x_313:
[----:B-1----:R1:W2:Y:S02]  /*a320*/  SYNCS.PHASECHK.TRANS64.TRYWAIT P0, [R7+URZ], R4 ;  /* 0x00000004070075a7 */ /* 0x0022a4000800017f */
[----:B--2---:R-:W-:Y:S05]  /*a330*/  @!P0 NANOSLEEP.SYNCS 0x989680 ;  /* 0x009896800000895d */ /* 0x004fea0003900000 */
[----:B------:R-:W2:Y:S02]  /*a340*/  @!P0 SYNCS.PHASECHK.TRANS64 P0, [R7+URZ], R4 ;  /* 0x00000004070085a7 */ /* 0x000ea4000800007f */
[----:B--2---:R-:W-:Y:S05]  /*a350*/  @!P0 BRA `(.L_x_313) ;  /* 0xfffffffc00f08947 */ /* 0x004fea000383ffff */
[----:B------:R-:W-:Y:S05]  /*a360*/  BRA `(.L_x_324) ;  /* 0xfffffffc00287947 */ /* 0x000fea000383ffff */
.L_x_325:
[----:B------:R-:W-:-:S00]  /*a370*/  BRA `(.L_x_325) ;  /* 0xfffffffc00fc7947 */ /* 0x000fc0000383ffff */
[----:B------:R-:W-:-:S00]  /*a380*/  NOP ;  /* 0x0000000000007918 */ /* 0x000fc00000000000 */
[----:B------:R-:W-:-:S00]  /*a390*/  NOP ;  /* 0x0000000000007918 */ /* 0x000fc00000000000 */
[----:B------:R-:W-:-:S00]  /*a3a0*/  NOP ;  /* 0x0000000000007918 */ /* 0x000fc00000000000 */
[----:B------:R-:W-:-:S00]  /*a3b0*/  NOP ;  /* 0x0000000000007918 */ /* 0x000fc00000000000 */
[----:B------:R-:W-:-:S00]  /*a3c0*/  NOP ;  /* 0x0000000000007918 */ /* 0x000fc00000000000 */
[----:B------:R-:W-:-:S00]  /*a3d0*/  NOP ;  /* 0x0000000000007918 */ /* 0x000fc00000000000 */
[----:B------:R-:W-:-:S00]  /*a3e0*/  NOP ;  /* 0x0000000000007918 */ /* 0x000fc00000000000 */
[----:B------:R-:W-:-:S00]  /*a3f0*/  NOP ;  /* 0x0000000000007918 */ /* 0x000fc00000000000 */
.L_x_326:


//--------------------- .nv.global.init           --------------------------
	.section	.nv.global.init,"aw",@progbits
.nv.global.init:
	.type		$str$22,@object
	.size		$str$22,($str$23 - $str$22)
$str$22:
        /*0000*/ 	.byte	0x6b, 0x5f, 0x74, 0x69, 0x6c, 0x65, 0x5f, 0x63, 0x6f, 0x75, 0x6e, 0x74, 0x20, 0x3e, 0x3d, 0x20
        /*0010*/ 	.byte	0x31, 0x00
	.type		$str$23,@object
	.size		$str$23,(__unnamed_1 - $str$23)
$str$23:
        /*0012*/ 	.byte	0x2f, 0x74, 0x6d, 0x70, 0x2f, 0x63, 0x75, 0x74, 0x6c, 0x61, 0x73, 0x73, 0x5f, 0x73, 0x77, 0x65
        /*0022*/ 	.byte	0x65, 0x70, 0x5f, 0x73, 0x72, 0x63, 0x2f, 0x69, 0x6e, 0x63, 0x6c, 0x75, 0x64, 0x65, 0x2f, 0x63
        /*0032*/ 	.byte	0x75, 0x74, 0x6c, 0x61, 0x73, 0x73, 0x2f, 0x67, 0x65, 0x6d, 0x6d, 0x2f, 0x63, 0x6f, 0x6c, 0x6c
        /*0042*/ 	.byte	0x65, 0x63, 0x74, 0x69, 0x76, 0x65, 0x2f, 0x73, 0x6d, 0x39, 0x30, 0x5f, 0x6d, 0x6d, 0x61, 0x5f
        /*0052*/ 	.byte	0x74, 0x6d, 0x61, 0x5f, 0x67, 0x6d, 0x6d, 0x61, 0x5f, 0x73, 0x73, 0x5f, 0x77, 0x61, 0x72, 0x70
        /*0062*/ 	.byte	0x73, 0x70, 0x65, 0x63, 0x69, 0x61, 0x6c, 0x69, 0x7a, 0x65, 0x64, 0x2e, 0x68, 0x70, 0x70, 0x00
	.type		__unnamed_1,@object
	.size		__unnamed_1,(.L_0 - __unnamed_1)
__unnamed_1:
        /*0072*/ 	.byte	0x76, 0x6f, 0x69, 0x64, 0x20, 0x63, 0x75, 0x74, 0x6c, 0x61, 0x73, 0x73, 0x3a, 0x3a, 0x67, 0x65
        /* <DEDUP_REMOVED lines=172> */
        /*0b42*/ 	.byte	0x74, 0x69, 0x74, 0x79, 0x5d, 0x00
.L_0:


//--------------------- .nv.shared._ZN7cutlass13device_kernelINS_4gemm6kernel13GemmUniversalIN4cute5tupleIJiiiiEEENS1_10collective13CollectiveMmaINS1_34MainloopSm90TmaGmmaWarpSpecializedILi4ENS5_IJNS4_1CILi1EEESB_SB_EEENS1_35KernelTmaWarpSpecializedCooperativeEEENS5_IJNSA_ILi256EEENSA_ILi128EEESG_EEEaNS5_IJlSB_lEEEaSI_NS4_8TiledMMAINS4_8MMA_AtomIJNS4_4SM904GMMA27MMA_64x128x32_S32S8S8_SS_TNEEEENS4_6LayoutINS5_IJNSA_ILi2EEESB_SB_EEENS5_IJSB_NSA_ILi0EEESS_EEEEENS5_IJNS4_10UnderscoreESV_SV_EEEEENS4_13SM90_TMA_LOADENS4_14ComposedLayoutINS4_7SwizzleILi3ELi4ELi3EEENS4_18smem_ptr_flag_bitsILi8EEENSP_INS5_IJNSA_ILi8EEESG_EEENS5_IJSG_SB_EEEEEEEvNS4_8identityESY_S18_vS19_EENS_8epilogue10collective6detail29Sm90TmaWarpSpecializedAdapterINS1C_15DefaultEpilogueIaSI_SI_NS1B_6thread17LinearCombinationIaLi1EiiLNS1G_9ScaleType4KindE0ELNS_15FloatRoundStyleE2EaEENS1_15EpilogueDefaultEEEEEvvEEEEvNT_6ParamsE --------------------------
	.section	.nv.shared._ZN7cutlass13device_kernelINS_4gemm6kernel13GemmUniversalIN4cute5tupleIJiiiiEEENS1_10collective13CollectiveMmaINS1_34MainloopSm90TmaGmmaWarpSpecializedILi4ENS5_IJNS4_1CILi1EEESB_SB_EEENS1_35KernelTmaWarpSpecializedCooperativeEEENS5_IJNSA_ILi256EEENSA_ILi128EEESG_EEEaNS5_IJlSB_lEEEaSI_NS4_8TiledMMAINS4_8MMA_AtomIJNS4_4SM904GMMA27MMA_64x128x32_S32S8S8_SS_TNEEEENS4_6LayoutINS5_IJNSA_ILi2EEESB_SB_EEENS5_IJSB_NSA_ILi0EEESS_EEEEENS5_IJNS4_10UnderscoreESV_SV_EEEEENS4_13SM90_TMA_LOADENS4_14ComposedLayoutINS4_7SwizzleILi3ELi4ELi3EEENS4_18smem_ptr_flag_bitsILi8EEENSP_INS5_IJNSA_ILi8EEESG_EEENS5_IJSG_SB_EEEEEEEvNS4_8identityESY_S18_vS19_EENS_8epilogue10collective6detail29Sm90TmaWarpSpecializedAdapterINS1C_15DefaultEpilogueIaSI_SI_NS1B_6thread17LinearCombinationIaLi1EiiLNS1G_9ScaleType4KindE0ELNS_15FloatRoundStyleE2EaEENS1_15EpilogueDefaultEEEEEvvEEEEvNT_6ParamsE,"aw",@nobits
	.sectionflags	@""
	.align	16
	.zero		1024


//--------------------- .nv.shared.reserved.0     --------------------------
	.section	.nv.shared.reserved.0,"aw",@nobits
	.weak		__nv_reservedSMEM_offset_0_alias
	.size		__nv_reservedSMEM_offset_0_alias, 0, 0
	.other		__nv_reservedSMEM_offset_0_alias,@"STO_CUDA_RESERVED_SHARED STV_DEFAULT"
__nv_reservedSMEM_offset_0_alias:
	.zero		0


//--------------------- .nv.global                --------------------------
	.section	.nv.global,"aw",@nobits
.nv.global:
	.type		_ZN40_INTERNAL_c04cdc56_4_k_cu_dcfd0cff_357154cute1_E,@object
	.size		_ZN40_INTERNAL_c04cdc56_4_k_cu_dcfd0cff_357154cute1_E,(_ZN40_INTERNAL_c04cdc56_4_k_cu_dcfd0cff_357154cuda3std3__45__cpo6cbeginE - _ZN40_INTERNAL_c04cdc56_4_k_cu_dcfd0cff_357154cute1_E)
_ZN40_INTERNAL_c04cdc56_4_k_cu_dcfd0cff_357154cute1_E:
	.zero		1
	.type		_ZN40_INTERNAL_c04cdc56_4_k_cu_dcfd0cff_357154cuda3std3__45__cpo6cbeginE,@object
	.size		_ZN40_INTERNAL_c04cdc56_4_k_cu_dcfd0cff_357154cuda3std3__45__cpo6cbeginE,(_ZN40_INTERNAL_c04cdc56_4_k_cu_dcfd0cff_357154cuda3std3__48in_placeE - _ZN40_INTERNAL_c04cdc56_4_k_cu_dcfd0cff_357154cuda3std3__45__cpo6cbeginE)
_ZN40_INTERNAL_c04cdc56_4_k_cu_dcfd0cff_357154cuda3std3__45__cpo6cbeginE:
	.zero		1
	.type		_ZN40_INTERNAL_c04cdc56_4_k_cu_dcfd0cff_357154cuda3std3__48in_placeE,@object
	.size		_ZN40_INTERNAL_c04cdc56_4_k_cu_dcfd0cff_357154cuda3std3__48in_placeE,(_ZN40_INTERNAL_c04cdc56_4_k_cu_dcfd0cff_357154cuda3std6ranges3__45__cpo9iter_moveE - _ZN40_INTERNAL_c04cdc56_4_k_cu_dcfd0cff_357154cuda3std3__48in_placeE)
_ZN40_INTERNAL_c04cdc56_4_k_cu_dcfd0cff_357154cuda3std3__48in_placeE:
	.zero		1
	.type		_ZN40_INTERNAL_c04cdc56_4_k_cu_dcfd0cff_357154cuda3std6ranges3__45__cpo9iter_moveE,@object
	.size		_ZN40_INTERNAL_c04cdc56_4_k_cu_dcfd0cff_357154cuda3std6ranges3__45__cpo9iter_moveE,(_ZN40_INTERNAL_c04cdc56_4_k_cu_dcfd0cff_357154cuda3std3__45__cpo5beginE - _ZN40_INTERNAL_c04cdc56_4_k_cu_dcfd0cff_357154cuda3std6ranges3__45__cpo9iter_moveE)
_ZN40_INTERNAL_c04cdc56_4_k_cu_dcfd0cff_357154cuda3std6ranges3__45__cpo9iter_moveE:
	.zero		1
	.type		_ZN40_INTERNAL_c04cdc56_4_k_cu_dcfd0cff_357154cuda3std3__45__cpo5beginE,@object
	.size		_ZN40_INTERNAL_c04cdc56_4_k_cu_dcfd0cff_357154cuda3std3__45__cpo5beginE,(_ZN40_INTERNAL_c04cdc56_4_k_cu_dcfd0cff_357154cuda3std3__442_GLOBAL__N__c04cdc56_4_k_cu_dcfd0cff_357156ignoreE - _ZN40_INTERNAL_c04cdc56_4_k_cu_dcfd0cff_357154cuda3std3__45__cpo5beginE)
_ZN40_INTERNAL_c04cdc56_4_k_cu_dcfd0cff_357154cuda3std3__45__cpo5beginE:
	.zero		1
	.type		_ZN40_INTERNAL_c04cdc56_4_k_cu_dcfd0cff_357154cuda3std3__442_GLOBAL__N__c04cdc56_4_k_cu_dcfd0cff_357156ignoreE,@object
	.size		_ZN40_INTERNAL_c04cdc56_4_k_cu_dcfd0cff_357154cuda3std3__442_GLOBAL__N__c04cdc56_4_k_cu_dcfd0cff_357156ignoreE,(_ZN40_INTERNAL_c04cdc56_4_k_cu_dcfd0cff_357154cute7productE - _ZN40_INTERNAL_c04cdc56_4_k_cu_dcfd0cff_357154cuda3std3__442_GLOBAL__N__c04cdc56_4_k_cu_dcfd0cff_357156ignoreE)
_ZN40_INTERNAL_c04cdc56_4_k_cu_dcfd0cff_357154cuda3std3__442_GLOBAL__N__c04cdc56_4_k_cu_dcfd0cff_357156ignoreE:
	.zero		1
	.type		_ZN40_INTERNAL_c04cdc56_4_k_cu_dcfd0cff_357154cute7productE,@object
	.size		_ZN40_INTERNAL_c04cdc56_4_k_cu_dcfd0cff_357154cute7productE,(_ZN40_INTERNAL_c04cdc56_4_k_cu_dcfd0cff_357154cuda3std3__45__cpo3endE - _ZN40_INTERNAL_c04cdc56_4_k_cu_dcfd0cff_357154cute7productE)
_ZN40_INTERNAL_c04cdc56_4_k_cu_dcfd0cff_357154cute7productE:
	.zero		1
	.type		_ZN40_INTERNAL_c04cdc56_4_k_cu_dcfd0cff_357154cuda3std3__45__cpo3endE,@object
	.size		_ZN40_INTERNAL_c04cdc56_4_k_cu_dcfd0cff_357154cuda3std3__45__cpo3endE,(_ZN40_INTERNAL_c04cdc56_4_k_cu_dcfd0cff_357154cuda3std3__419piecewise_constructE - _ZN40_INTERNAL_c04cdc56_4_k_cu_dcfd0cff_357154cuda3std3__45__cpo3endE)
_ZN40_INTERNAL_c04cdc56_4_k_cu_dcfd0cff_357154cuda3std3__45__cpo3endE:
	.zero		1
	.type		_ZN40_INTERNAL_c04cdc56_4_k_cu_dcfd0cff_357154cuda3std3__419piecewise_constructE,@object
	.size		_ZN40_INTERNAL_c04cdc56_4_k_cu_dcfd0cff_357154cuda3std3__419piecewise_constructE,(_ZN40_INTERNAL_c04cdc56_4_k_cu_dcfd0cff_357154cuda3std3__45__cpo4cendE - _ZN40_INTERNAL_c04cdc56_4_k_cu_dcfd0cff_357154cuda3std3__419piecewise_constructE)
_ZN40_INTERNAL_c04cdc56_4_k_cu_dcfd0cff_357154cuda3std3__419piecewise_constructE:
	.zero		1
	.type		_ZN40_INTERNAL_c04cdc56_4_k_cu_dcfd0cff_357154cuda3std3__45__cpo4cendE,@object
	.size		_ZN40_INTERNAL_c04cdc56_4_k_cu_dcfd0cff_357154cuda3std3__45__cpo4cendE,(_ZN40_INTERNAL_c04cdc56_4_k_cu_dcfd0cff_357154cuda3std6ranges3__45__cpo4swapE - _ZN40_INTERNAL_c04cdc56_4_k_cu_dcfd0cff_357154cuda3std3__45__cpo4cendE)
_ZN40_INTERNAL_c04cdc56_4_k_cu_dcfd0cff_357154cuda3std3__45__cpo4cendE:
	.zero		1
	.type		_ZN40_INTERNAL_c04cdc56_4_k_cu_dcfd0cff_357154cuda3std6ranges3__45__cpo4swapE,@object
	.size		_ZN40_INTERNAL_c04cdc56_4_k_cu_dcfd0cff_357154cuda3std6ranges3__45__cpo4swapE,(.L_8 - _ZN40_INTERNAL_c04cdc56_4_k_cu_dcfd0cff_357154cuda3std6ranges3__45__cpo4swapE)
_ZN40_INTERNAL_c04cdc56_4_k_cu_dcfd0cff_357154cuda3std6ranges3__45__cpo4swapE:
	.zero		1
.L_8:


//--------------------- .nv.constant0._ZN7cutlass13device_kernelINS_4gemm6kernel13GemmUniversalIN4cute5tupleIJiiiiEEENS1_10collective13CollectiveMmaINS1_34MainloopSm90TmaGmmaWarpSpecializedILi4ENS5_IJNS4_1CILi1EEESB_SB_EEENS1_35KernelTmaWarpSpecializedCooperativeEEENS5_IJNSA_ILi256EEENSA_ILi128EEESG_EEEaNS5_IJlSB_lEEEaSI_NS4_8TiledMMAINS4_8MMA_AtomIJNS4_4SM904GMMA27MMA_64x128x32_S32S8S8_SS_TNEEEENS4_6LayoutINS5_IJNSA_ILi2EEESB_SB_EEENS5_IJSB_NSA_ILi0EEESS_EEEEENS5_IJNS4_10UnderscoreESV_SV_EEEEENS4_13SM90_TMA_LOADENS4_14ComposedLayoutINS4_7SwizzleILi3ELi4ELi3EEENS4_18smem_ptr_flag_bitsILi8EEENSP_INS5_IJNSA_ILi8EEESG_EEENS5_IJSG_SB_EEEEEEEvNS4_8identityESY_S18_vS19_EENS_8epilogue10collective6detail29Sm90TmaWarpSpecializedAdapterINS1C_15DefaultEpilogueIaSI_SI_NS1B_6thread17LinearCombinationIaLi1EiiLNS1G_9ScaleType4KindE0ELNS_15FloatRoundStyleE2EaEENS1_15EpilogueDefaultEEEEEvvEEEEvNT_6ParamsE --------------------------
	.section	.nv.constant0._ZN7cutlass13device_kernelINS_4gemm6kernel13GemmUniversalIN4cute5tupleIJiiiiEEENS1_10collective13CollectiveMmaINS1_34MainloopSm90TmaGmmaWarpSpecializedILi4ENS5_IJNS4_1CILi1EEESB_SB_EEENS1_35KernelTmaWarpSpecializedCooperativeEEENS5_IJNSA_ILi256EEENSA_ILi128EEESG_EEEaNS5_IJlSB_lEEEaSI_NS4_8TiledMMAINS4_8MMA_AtomIJNS4_4SM904GMMA27MMA_64x128x32_S32S8S8_SS_TNEEEENS4_6LayoutINS5_IJNSA_ILi2EEESB_SB_EEENS5_IJSB_NSA_ILi0EEESS_EEEEENS5_IJNS4_10UnderscoreESV_SV_EEEEENS4_13SM90_TMA_LOADENS4_14ComposedLayoutINS4_7SwizzleILi3ELi4ELi3EEENS4_18smem_ptr_flag_bitsILi8EEENSP_INS5_IJNSA_ILi8EEESG_EEENS5_IJSG_SB_EEEEEEEvNS4_8identityESY_S18_vS19_EENS_8epilogue10collective6detail29Sm90TmaWarpSpecializedAdapterINS1C_15DefaultEpilogueIaSI_SI_NS1B_6thread17LinearCombinationIaLi1EiiLNS1G_9ScaleType4KindE0ELNS_15FloatRoundStyleE2EaEENS1_15EpilogueDefaultEEEEEvvEEEEvNT_6ParamsE,"a",@progbits
	.sectionflags	@""
	.align	4
.nv.constant0._ZN7cutlass13device_kernelINS_4gemm6kernel13GemmUniversalIN4cute5tupleIJiiiiEEENS1_10collective13CollectiveMmaINS1_34MainloopSm90TmaGmmaWarpSpecializedILi4ENS5_IJNS4_1CILi1EEESB_SB_EEENS1_35KernelTmaWarpSpecializedCooperativeEEENS5_IJNSA_ILi256EEENSA_ILi128EEESG_EEEaNS5_IJlSB_lEEEaSI_NS4_8TiledMMAINS4_8MMA_AtomIJNS4_4SM904GMMA27MMA_64x128x32_S32S8S8_SS_TNEEEENS4_6LayoutINS5_IJNSA_ILi2EEESB_SB_EEENS5_IJSB_NSA_ILi0EEESS_EEEEENS5_IJNS4_10UnderscoreESV_SV_EEEEENS4_13SM90_TMA_LOADENS4_14ComposedLayoutINS4_7SwizzleILi3ELi4ELi3EEENS4_18smem_ptr_flag_bitsILi8EEENSP_INS5_IJNSA_ILi8EEESG_EEENS5_IJSG_SB_EEEEEEEvNS4_8identityESY_S18_vS19_EENS_8epilogue10collective6detail29Sm90TmaWarpSpecializedAdapterINS1C_15DefaultEpilogueIaSI_SI_NS1B_6thread17LinearCombinationIaLi1EiiLNS1G_9ScaleType4KindE0ELNS_15FloatRoundStyleE2EaEENS1_15EpilogueDefaultEEEEEvvEEEEvNT_6ParamsE:
	.zero		1664


//--------------------- SYMBOLS --------------------------

	.type		.nv.reservedSmem.offset0,@object
	.size		.nv.reservedSmem.offset0,0x4
	.type		__assertfail,@function
